//
// Generated by NVIDIA NVVM Compiler
//
// Compiler Build ID: CL-36424714
// Cuda compilation tools, release 13.0, V13.0.88
// Based on NVVM 20.0.0
//

.version 9.0
.target sm_100
.address_size 64

	// .globl	_ZN5desal4cuda32k_fill_array_ascendingly2D_fieldI6float2EEviiiPT_ii
.extern .func  (.param .b32 func_retval0) vprintf
(
	.param .b64 vprintf_param_0,
	.param .b64 vprintf_param_1
)
;
.global .align 1 .b8 $str[51] = {72, 111, 114, 105, 122, 111, 110, 116, 97, 108, 32, 98, 111, 117, 110, 100, 97, 114, 121, 32, 120, 32, 101, 114, 114, 111, 114, 32, 119, 105, 116, 104, 32, 118, 97, 108, 117, 101, 115, 32, 37, 102, 32, 97, 110, 100, 32, 37, 102, 10};
.global .align 1 .b8 $str$1[49] = {118, 101, 114, 116, 105, 99, 97, 108, 32, 98, 111, 117, 110, 100, 97, 114, 121, 32, 120, 32, 101, 114, 114, 111, 114, 32, 119, 105, 116, 104, 32, 118, 97, 108, 117, 101, 115, 32, 37, 102, 32, 97, 110, 100, 32, 37, 102, 10};
.global .align 1 .b8 $str$2[29] = {72, 111, 114, 105, 122, 111, 110, 116, 97, 108, 32, 98, 111, 117, 110, 100, 97, 114, 121, 32, 121, 32, 101, 114, 114, 111, 114, 10};
.global .align 1 .b8 $str$3[27] = {118, 101, 114, 116, 105, 99, 97, 108, 32, 98, 111, 117, 110, 100, 97, 114, 121, 32, 121, 32, 101, 114, 114, 111, 114, 10};

.visible .entry _ZN5desal4cuda32k_fill_array_ascendingly2D_fieldI6float2EEviiiPT_ii(
	.param .u32 _ZN5desal4cuda32k_fill_array_ascendingly2D_fieldI6float2EEviiiPT_ii_param_0,
	.param .u32 _ZN5desal4cuda32k_fill_array_ascendingly2D_fieldI6float2EEviiiPT_ii_param_1,
	.param .u32 _ZN5desal4cuda32k_fill_array_ascendingly2D_fieldI6float2EEviiiPT_ii_param_2,
	.param .u64 .ptr .align 1 _ZN5desal4cuda32k_fill_array_ascendingly2D_fieldI6float2EEviiiPT_ii_param_3,
	.param .u32 _ZN5desal4cuda32k_fill_array_ascendingly2D_fieldI6float2EEviiiPT_ii_param_4,
	.param .u32 _ZN5desal4cuda32k_fill_array_ascendingly2D_fieldI6float2EEviiiPT_ii_param_5
)
{
	.reg .pred 	%p<5>;
	.reg .b32 	%r<32>;
	.reg .b32 	%f<2>;
	.reg .b64 	%rd<9>;

	ld.param.u32 	%r16, [_ZN5desal4cuda32k_fill_array_ascendingly2D_fieldI6float2EEviiiPT_ii_param_0];
	ld.param.u32 	%r17, [_ZN5desal4cuda32k_fill_array_ascendingly2D_fieldI6float2EEviiiPT_ii_param_1];
	ld.param.u32 	%r13, [_ZN5desal4cuda32k_fill_array_ascendingly2D_fieldI6float2EEviiiPT_ii_param_2];
	ld.param.u64 	%rd4, [_ZN5desal4cuda32k_fill_array_ascendingly2D_fieldI6float2EEviiiPT_ii_param_3];
	ld.param.u32 	%r14, [_ZN5desal4cuda32k_fill_array_ascendingly2D_fieldI6float2EEviiiPT_ii_param_4];
	ld.param.u32 	%r15, [_ZN5desal4cuda32k_fill_array_ascendingly2D_fieldI6float2EEviiiPT_ii_param_5];
	shl.b32 	%r18, %r13, 1;
	sub.s32 	%r1, %r16, %r18;
	sub.s32 	%r2, %r17, %r18;
	mov.u32 	%r19, %ctaid.y;
	mov.u32 	%r3, %ntid.y;
	mov.u32 	%r20, %tid.y;
	mad.lo.s32 	%r30, %r19, %r3, %r20;
	setp.ge.s32 	%p1, %r30, %r1;
	@%p1 bra 	$L__BB0_6;
	mov.u32 	%r21, %ctaid.x;
	mov.u32 	%r22, %ntid.x;
	mov.u32 	%r23, %tid.x;
	mad.lo.s32 	%r24, %r21, %r22, %r23;
	add.s32 	%r5, %r24, %r13;
	mov.u32 	%r25, %nctaid.y;
	mul.lo.s32 	%r6, %r25, %r22;
	mul.lo.s32 	%r7, %r25, %r3;
	mul.lo.s32 	%r26, %r14, %r13;
	cvt.s64.s32 	%rd1, %r26;
	cvta.to.global.u64 	%rd2, %rd4;
$L__BB0_2:
	setp.ge.s32 	%p2, %r5, %r2;
	@%p2 bra 	$L__BB0_5;
	mad.lo.s32 	%r9, %r30, %r2, %r15;
	mul.lo.s32 	%r27, %r30, %r14;
	cvt.s64.s32 	%rd5, %r27;
	add.s64 	%rd6, %rd5, %rd1;
	add.s64 	%rd3, %rd2, %rd6;
	mov.u32 	%r31, %r5;
$L__BB0_4:
	add.s32 	%r28, %r9, %r31;
	cvt.rn.f32.s32 	%f1, %r28;
	add.s32 	%r29, %r31, %r13;
	mul.wide.s32 	%rd7, %r29, 8;
	add.s64 	%rd8, %rd3, %rd7;
	st.global.v2.f32 	[%rd8], {%f1, %f1};
	add.s32 	%r31, %r31, %r6;
	setp.lt.s32 	%p3, %r31, %r2;
	@%p3 bra 	$L__BB0_4;
$L__BB0_5:
	add.s32 	%r30, %r30, %r7;
	setp.lt.s32 	%p4, %r30, %r1;
	@%p4 bra 	$L__BB0_2;
$L__BB0_6:
	ret;

}
	// .globl	_ZN5desal4cuda16k_check_boundaryEiP6float2if
.visible .entry _ZN5desal4cuda16k_check_boundaryEiP6float2if(
	.param .u32 _ZN5desal4cuda16k_check_boundaryEiP6float2if_param_0,
	.param .u64 .ptr .align 1 _ZN5desal4cuda16k_check_boundaryEiP6float2if_param_1,
	.param .u32 _ZN5desal4cuda16k_check_boundaryEiP6float2if_param_2,
	.param .f32 _ZN5desal4cuda16k_check_boundaryEiP6float2if_param_3
)
{
	.local .align 16 .b8 	__local_depot1[16];
	.reg .b64 	%SP;
	.reg .b64 	%SPL;
	.reg .pred 	%p<53>;
	.reg .b32 	%r<86>;
	.reg .b32 	%f<80>;
	.reg .b64 	%rd<111>;
	.reg .b64 	%fd<25>;

	mov.u64 	%SPL, __local_depot1;
	cvta.local.u64 	%SP, %SPL;
	ld.param.u32 	%r19, [_ZN5desal4cuda16k_check_boundaryEiP6float2if_param_0];
	ld.param.u64 	%rd26, [_ZN5desal4cuda16k_check_boundaryEiP6float2if_param_1];
	ld.param.u32 	%r20, [_ZN5desal4cuda16k_check_boundaryEiP6float2if_param_2];
	ld.param.f32 	%f49, [_ZN5desal4cuda16k_check_boundaryEiP6float2if_param_3];
	cvta.to.global.u64 	%rd1, %rd26;
	add.u64 	%rd27, %SP, 0;
	add.u64 	%rd2, %SPL, 0;
	add.s32 	%r1, %r19, -1;
	mul.lo.s32 	%r2, %r20, %r1;
	setp.lt.s32 	%p1, %r19, 1;
	@%p1 bra 	$L__BB1_82;
	setp.eq.f32 	%p2, %f49, 0f00000000;
	@%p2 bra 	$L__BB1_39;
	setp.eq.s32 	%p31, %r19, 1;
	mov.b32 	%r82, 0;
	@%p31 bra 	$L__BB1_27;
	and.b32  	%r82, %r19, 2147483646;
	neg.s32 	%r81, %r82;
	shl.b32 	%r5, %r20, 1;
	add.s64 	%rd109, %rd1, 8;
	mov.b32 	%r80, 0;
	cvt.s64.s32 	%rd67, %r2;
	mov.u64 	%rd68, $str;
	mul.wide.u32 	%rd72, %r1, 8;
$L__BB1_4:
	ld.global.f32 	%f1, [%rd109+-8];
	setp.eq.f32 	%p32, %f1, %f49;
	add.s64 	%rd5, %rd109, %rd67;
	@%p32 bra 	$L__BB1_6;
	ld.global.f32 	%f68, [%rd5+-8];
	bra.uni 	$L__BB1_7;
$L__BB1_6:
	ld.global.f32 	%f68, [%rd5+-8];
	setp.eq.f32 	%p33, %f68, %f49;
	@%p33 bra 	$L__BB1_8;
$L__BB1_7:
	cvt.f64.f32 	%fd13, %f1;
	cvt.f64.f32 	%fd14, %f68;
	st.local.v2.f64 	[%rd2], {%fd13, %fd14};
	cvta.global.u64 	%rd69, %rd68;
	{ // callseq 12, 0
	.param .b64 param0;
	st.param.b64 	[param0], %rd69;
	.param .b64 param1;
	st.param.b64 	[param1], %rd27;
	.param .b32 retval0;
	call.uni (retval0), 
	vprintf, 
	(
	param0, 
	param1
	);
	ld.param.b32 	%r51, [retval0];
	} // callseq 12
$L__BB1_8:
	cvt.s64.s32 	%rd71, %r80;
	add.s64 	%rd6, %rd1, %rd71;
	ld.global.f32 	%f5, [%rd6];
	setp.eq.f32 	%p34, %f5, %f49;
	add.s64 	%rd7, %rd6, %rd72;
	@%p34 bra 	$L__BB1_10;
	ld.global.f32 	%f69, [%rd7];
	bra.uni 	$L__BB1_11;
$L__BB1_10:
	ld.global.f32 	%f69, [%rd7];
	setp.eq.f32 	%p35, %f69, %f49;
	@%p35 bra 	$L__BB1_12;
$L__BB1_11:
	cvt.f64.f32 	%fd15, %f5;
	cvt.f64.f32 	%fd16, %f69;
	st.local.v2.f64 	[%rd2], {%fd15, %fd16};
	mov.u64 	%rd73, $str$1;
	cvta.global.u64 	%rd74, %rd73;
	add.u64 	%rd75, %SP, 0;
	{ // callseq 13, 0
	.param .b64 param0;
	st.param.b64 	[param0], %rd74;
	.param .b64 param1;
	st.param.b64 	[param1], %rd75;
	.param .b32 retval0;
	call.uni (retval0), 
	vprintf, 
	(
	param0, 
	param1
	);
	ld.param.b32 	%r53, [retval0];
	} // callseq 13
$L__BB1_12:
	mov.b32 	%r55, 1065353216;
	st.global.u32 	[%rd109+-4], %r55;
	mov.u64 	%rd76, $str$2;
	cvta.global.u64 	%rd77, %rd76;
	{ // callseq 14, 0
	.param .b64 param0;
	st.param.b64 	[param0], %rd77;
	.param .b64 param1;
	st.param.b64 	[param1], 0;
	.param .b32 retval0;
	call.uni (retval0), 
	vprintf, 
	(
	param0, 
	param1
	);
	ld.param.b32 	%r56, [retval0];
	} // callseq 14
	ld.global.f32 	%f62, [%rd6+4];
	setp.neu.f32 	%p36, %f62, %f49;
	@%p36 bra 	$L__BB1_14;
	ld.global.f32 	%f63, [%rd7+4];
	setp.eq.f32 	%p37, %f63, %f49;
	@%p37 bra 	$L__BB1_15;
$L__BB1_14:
	mov.u64 	%rd78, $str$3;
	cvta.global.u64 	%rd79, %rd78;
	{ // callseq 15, 0
	.param .b64 param0;
	st.param.b64 	[param0], %rd79;
	.param .b64 param1;
	st.param.b64 	[param1], 0;
	.param .b32 retval0;
	call.uni (retval0), 
	vprintf, 
	(
	param0, 
	param1
	);
	ld.param.b32 	%r58, [retval0];
	} // callseq 15
$L__BB1_15:
	ld.global.f32 	%f9, [%rd109];
	setp.eq.f32 	%p38, %f9, %f49;
	@%p38 bra 	$L__BB1_17;
	ld.global.f32 	%f70, [%rd5];
	bra.uni 	$L__BB1_18;
$L__BB1_17:
	ld.global.f32 	%f70, [%rd5];
	setp.eq.f32 	%p39, %f70, %f49;
	@%p39 bra 	$L__BB1_19;
$L__BB1_18:
	cvt.f64.f32 	%fd17, %f9;
	cvt.f64.f32 	%fd18, %f70;
	st.local.v2.f64 	[%rd2], {%fd17, %fd18};
	mov.u64 	%rd80, $str;
	cvta.global.u64 	%rd81, %rd80;
	add.u64 	%rd82, %SP, 0;
	{ // callseq 16, 0
	.param .b64 param0;
	st.param.b64 	[param0], %rd81;
	.param .b64 param1;
	st.param.b64 	[param1], %rd82;
	.param .b32 retval0;
	call.uni (retval0), 
	vprintf, 
	(
	param0, 
	param1
	);
	ld.param.b32 	%r60, [retval0];
	} // callseq 16
$L__BB1_19:
	cvt.s64.s32 	%rd83, %r20;
	add.s64 	%rd8, %rd6, %rd83;
	ld.global.f32 	%f13, [%rd8];
	setp.eq.f32 	%p40, %f13, %f49;
	mul.wide.u32 	%rd84, %r1, 8;
	add.s64 	%rd9, %rd8, %rd84;
	@%p40 bra 	$L__BB1_21;
	ld.global.f32 	%f71, [%rd9];
	bra.uni 	$L__BB1_22;
$L__BB1_21:
	ld.global.f32 	%f71, [%rd9];
	setp.eq.f32 	%p41, %f71, %f49;
	@%p41 bra 	$L__BB1_23;
$L__BB1_22:
	cvt.f64.f32 	%fd19, %f13;
	cvt.f64.f32 	%fd20, %f71;
	st.local.v2.f64 	[%rd2], {%fd19, %fd20};
	mov.u64 	%rd85, $str$1;
	cvta.global.u64 	%rd86, %rd85;
	add.u64 	%rd87, %SP, 0;
	{ // callseq 17, 0
	.param .b64 param0;
	st.param.b64 	[param0], %rd86;
	.param .b64 param1;
	st.param.b64 	[param1], %rd87;
	.param .b32 retval0;
	call.uni (retval0), 
	vprintf, 
	(
	param0, 
	param1
	);
	ld.param.b32 	%r62, [retval0];
	} // callseq 17
$L__BB1_23:
	mov.b32 	%r64, 1065353216;
	st.global.u32 	[%rd109+4], %r64;
	mov.u64 	%rd88, $str$2;
	cvta.global.u64 	%rd89, %rd88;
	{ // callseq 18, 0
	.param .b64 param0;
	st.param.b64 	[param0], %rd89;
	.param .b64 param1;
	st.param.b64 	[param1], 0;
	.param .b32 retval0;
	call.uni (retval0), 
	vprintf, 
	(
	param0, 
	param1
	);
	ld.param.b32 	%r65, [retval0];
	} // callseq 18
	ld.global.f32 	%f64, [%rd8+4];
	setp.neu.f32 	%p42, %f64, %f49;
	@%p42 bra 	$L__BB1_25;
	ld.global.f32 	%f65, [%rd9+4];
	setp.eq.f32 	%p43, %f65, %f49;
	@%p43 bra 	$L__BB1_26;
$L__BB1_25:
	mov.u64 	%rd90, $str$3;
	cvta.global.u64 	%rd91, %rd90;
	{ // callseq 19, 0
	.param .b64 param0;
	st.param.b64 	[param0], %rd91;
	.param .b64 param1;
	st.param.b64 	[param1], 0;
	.param .b32 retval0;
	call.uni (retval0), 
	vprintf, 
	(
	param0, 
	param1
	);
	ld.param.b32 	%r67, [retval0];
	} // callseq 19
$L__BB1_26:
	add.s32 	%r81, %r81, 2;
	add.s32 	%r80, %r80, %r5;
	add.s64 	%rd109, %rd109, 16;
	setp.ne.s32 	%p44, %r81, 0;
	@%p44 bra 	$L__BB1_4;
$L__BB1_27:
	and.b32  	%r69, %r19, 1;
	setp.eq.b32 	%p45, %r69, 1;
	not.pred 	%p46, %p45;
	@%p46 bra 	$L__BB1_82;
	mul.lo.s32 	%r70, %r82, %r20;
	cvt.s64.s32 	%rd92, %r70;
	add.s64 	%rd11, %rd1, %rd92;
	mul.wide.u32 	%rd93, %r82, 8;
	add.s64 	%rd12, %rd1, %rd93;
	ld.global.f32 	%f17, [%rd12];
	setp.eq.f32 	%p47, %f17, %f49;
	@%p47 bra 	$L__BB1_30;
	cvt.s64.s32 	%rd96, %r2;
	add.s64 	%rd97, %rd12, %rd96;
	ld.global.f32 	%f72, [%rd97];
	bra.uni 	$L__BB1_31;
$L__BB1_30:
	cvt.s64.s32 	%rd94, %r2;
	add.s64 	%rd95, %rd12, %rd94;
	ld.global.f32 	%f72, [%rd95];
	setp.eq.f32 	%p48, %f72, %f49;
	@%p48 bra 	$L__BB1_32;
$L__BB1_31:
	cvt.f64.f32 	%fd21, %f17;
	cvt.f64.f32 	%fd22, %f72;
	st.local.v2.f64 	[%rd2], {%fd21, %fd22};
	mov.u64 	%rd98, $str;
	cvta.global.u64 	%rd99, %rd98;
	add.u64 	%rd100, %SP, 0;
	{ // callseq 20, 0
	.param .b64 param0;
	st.param.b64 	[param0], %rd99;
	.param .b64 param1;
	st.param.b64 	[param1], %rd100;
	.param .b32 retval0;
	call.uni (retval0), 
	vprintf, 
	(
	param0, 
	param1
	);
	ld.param.b32 	%r71, [retval0];
	} // callseq 20
$L__BB1_32:
	ld.global.f32 	%f21, [%rd11];
	setp.eq.f32 	%p49, %f21, %f49;
	mul.wide.u32 	%rd101, %r1, 8;
	add.s64 	%rd13, %rd11, %rd101;
	@%p49 bra 	$L__BB1_34;
	ld.global.f32 	%f73, [%rd13];
	bra.uni 	$L__BB1_35;
$L__BB1_34:
	ld.global.f32 	%f73, [%rd13];
	setp.eq.f32 	%p50, %f73, %f49;
	@%p50 bra 	$L__BB1_36;
$L__BB1_35:
	cvt.f64.f32 	%fd23, %f21;
	cvt.f64.f32 	%fd24, %f73;
	st.local.v2.f64 	[%rd2], {%fd23, %fd24};
	mov.u64 	%rd102, $str$1;
	cvta.global.u64 	%rd103, %rd102;
	add.u64 	%rd104, %SP, 0;
	{ // callseq 21, 0
	.param .b64 param0;
	st.param.b64 	[param0], %rd103;
	.param .b64 param1;
	st.param.b64 	[param1], %rd104;
	.param .b32 retval0;
	call.uni (retval0), 
	vprintf, 
	(
	param0, 
	param1
	);
	ld.param.b32 	%r73, [retval0];
	} // callseq 21
$L__BB1_36:
	mov.b32 	%r75, 1065353216;
	st.global.u32 	[%rd12+4], %r75;
	mov.u64 	%rd105, $str$2;
	cvta.global.u64 	%rd106, %rd105;
	{ // callseq 22, 0
	.param .b64 param0;
	st.param.b64 	[param0], %rd106;
	.param .b64 param1;
	st.param.b64 	[param1], 0;
	.param .b32 retval0;
	call.uni (retval0), 
	vprintf, 
	(
	param0, 
	param1
	);
	ld.param.b32 	%r76, [retval0];
	} // callseq 22
	ld.global.f32 	%f66, [%rd11+4];
	setp.neu.f32 	%p51, %f66, %f49;
	@%p51 bra 	$L__BB1_38;
	ld.global.f32 	%f67, [%rd13+4];
	setp.eq.f32 	%p52, %f67, %f49;
	@%p52 bra 	$L__BB1_82;
$L__BB1_38:
	mov.u64 	%rd107, $str$3;
	cvta.global.u64 	%rd108, %rd107;
	{ // callseq 23, 0
	.param .b64 param0;
	st.param.b64 	[param0], %rd108;
	.param .b64 param1;
	st.param.b64 	[param1], 0;
	.param .b32 retval0;
	call.uni (retval0), 
	vprintf, 
	(
	param0, 
	param1
	);
	ld.param.b32 	%r78, [retval0];
	} // callseq 23
	bra.uni 	$L__BB1_82;
$L__BB1_39:
	setp.eq.s32 	%p3, %r1, 0;
	mov.b32 	%r85, 0;
	@%p3 bra 	$L__BB1_68;
	and.b32  	%r85, %r19, 2147483646;
	neg.s32 	%r84, %r85;
	shl.b32 	%r13, %r20, 1;
	add.s64 	%rd110, %rd1, 8;
	mov.b32 	%r83, 0;
	cvt.s64.s32 	%rd28, %r2;
	mov.u64 	%rd29, $str;
	mul.wide.u32 	%rd33, %r1, 8;
$L__BB1_41:
	ld.global.f32 	%f25, [%rd110+-8];
	setp.eq.f32 	%p4, %f25, %f49;
	add.s64 	%rd16, %rd110, %rd28;
	@%p4 bra 	$L__BB1_43;
	ld.global.f32 	%f74, [%rd16+-8];
	bra.uni 	$L__BB1_44;
$L__BB1_43:
	ld.global.f32 	%f74, [%rd16+-8];
	setp.eq.f32 	%p5, %f74, %f49;
	@%p5 bra 	$L__BB1_45;
$L__BB1_44:
	cvt.f64.f32 	%fd1, %f25;
	cvt.f64.f32 	%fd2, %f74;
	st.local.v2.f64 	[%rd2], {%fd1, %fd2};
	cvta.global.u64 	%rd30, %rd29;
	{ // callseq 0, 0
	.param .b64 param0;
	st.param.b64 	[param0], %rd30;
	.param .b64 param1;
	st.param.b64 	[param1], %rd27;
	.param .b32 retval0;
	call.uni (retval0), 
	vprintf, 
	(
	param0, 
	param1
	);
	ld.param.b32 	%r23, [retval0];
	} // callseq 0
$L__BB1_45:
	cvt.s64.s32 	%rd32, %r83;
	add.s64 	%rd17, %rd1, %rd32;
	ld.global.f32 	%f29, [%rd17];
	setp.eq.f32 	%p6, %f29, %f49;
	add.s64 	%rd18, %rd17, %rd33;
	@%p6 bra 	$L__BB1_47;
	ld.global.f32 	%f75, [%rd18];
	bra.uni 	$L__BB1_48;
$L__BB1_47:
	ld.global.f32 	%f75, [%rd18];
	setp.eq.f32 	%p7, %f75, %f49;
	@%p7 bra 	$L__BB1_49;
$L__BB1_48:
	cvt.f64.f32 	%fd3, %f29;
	cvt.f64.f32 	%fd4, %f75;
	st.local.v2.f64 	[%rd2], {%fd3, %fd4};
	mov.u64 	%rd34, $str$1;
	cvta.global.u64 	%rd35, %rd34;
	add.u64 	%rd36, %SP, 0;
	{ // callseq 1, 0
	.param .b64 param0;
	st.param.b64 	[param0], %rd35;
	.param .b64 param1;
	st.param.b64 	[param1], %rd36;
	.param .b32 retval0;
	call.uni (retval0), 
	vprintf, 
	(
	param0, 
	param1
	);
	ld.param.b32 	%r25, [retval0];
	} // callseq 1
$L__BB1_49:
	ld.global.f32 	%f50, [%rd16+-4];
	setp.eq.f32 	%p8, %f50, %f49;
	setp.neu.f32 	%p9, %f50, %f49;
	selp.f32 	%f51, 0f3F800000, 0f00000000, %p9;
	st.global.f32 	[%rd110+-4], %f51;
	@%p8 bra 	$L__BB1_51;
	mov.u64 	%rd37, $str$2;
	cvta.global.u64 	%rd38, %rd37;
	{ // callseq 2, 0
	.param .b64 param0;
	st.param.b64 	[param0], %rd38;
	.param .b64 param1;
	st.param.b64 	[param1], 0;
	.param .b32 retval0;
	call.uni (retval0), 
	vprintf, 
	(
	param0, 
	param1
	);
	ld.param.b32 	%r27, [retval0];
	} // callseq 2
$L__BB1_51:
	ld.global.f32 	%f52, [%rd17+4];
	setp.neu.f32 	%p10, %f52, %f49;
	@%p10 bra 	$L__BB1_53;
	ld.global.f32 	%f53, [%rd18+4];
	setp.eq.f32 	%p11, %f53, %f49;
	@%p11 bra 	$L__BB1_54;
$L__BB1_53:
	mov.u64 	%rd39, $str$3;
	cvta.global.u64 	%rd40, %rd39;
	{ // callseq 3, 0
	.param .b64 param0;
	st.param.b64 	[param0], %rd40;
	.param .b64 param1;
	st.param.b64 	[param1], 0;
	.param .b32 retval0;
	call.uni (retval0), 
	vprintf, 
	(
	param0, 
	param1
	);
	ld.param.b32 	%r29, [retval0];
	} // callseq 3
$L__BB1_54:
	ld.global.f32 	%f33, [%rd110];
	setp.eq.f32 	%p12, %f33, %f49;
	@%p12 bra 	$L__BB1_56;
	ld.global.f32 	%f76, [%rd16];
	bra.uni 	$L__BB1_57;
$L__BB1_56:
	ld.global.f32 	%f76, [%rd16];
	setp.eq.f32 	%p13, %f76, %f49;
	@%p13 bra 	$L__BB1_58;
$L__BB1_57:
	cvt.f64.f32 	%fd5, %f33;
	cvt.f64.f32 	%fd6, %f76;
	st.local.v2.f64 	[%rd2], {%fd5, %fd6};
	mov.u64 	%rd41, $str;
	cvta.global.u64 	%rd42, %rd41;
	add.u64 	%rd43, %SP, 0;
	{ // callseq 4, 0
	.param .b64 param0;
	st.param.b64 	[param0], %rd42;
	.param .b64 param1;
	st.param.b64 	[param1], %rd43;
	.param .b32 retval0;
	call.uni (retval0), 
	vprintf, 
	(
	param0, 
	param1
	);
	ld.param.b32 	%r31, [retval0];
	} // callseq 4
$L__BB1_58:
	cvt.s64.s32 	%rd44, %r20;
	add.s64 	%rd19, %rd17, %rd44;
	ld.global.f32 	%f37, [%rd19];
	setp.eq.f32 	%p14, %f37, %f49;
	mul.wide.u32 	%rd45, %r1, 8;
	add.s64 	%rd20, %rd19, %rd45;
	@%p14 bra 	$L__BB1_60;
	ld.global.f32 	%f77, [%rd20];
	bra.uni 	$L__BB1_61;
$L__BB1_60:
	ld.global.f32 	%f77, [%rd20];
	setp.eq.f32 	%p15, %f77, %f49;
	@%p15 bra 	$L__BB1_62;
$L__BB1_61:
	cvt.f64.f32 	%fd7, %f37;
	cvt.f64.f32 	%fd8, %f77;
	st.local.v2.f64 	[%rd2], {%fd7, %fd8};
	mov.u64 	%rd46, $str$1;
	cvta.global.u64 	%rd47, %rd46;
	add.u64 	%rd48, %SP, 0;
	{ // callseq 5, 0
	.param .b64 param0;
	st.param.b64 	[param0], %rd47;
	.param .b64 param1;
	st.param.b64 	[param1], %rd48;
	.param .b32 retval0;
	call.uni (retval0), 
	vprintf, 
	(
	param0, 
	param1
	);
	ld.param.b32 	%r33, [retval0];
	} // callseq 5
$L__BB1_62:
	ld.global.f32 	%f54, [%rd16+4];
	setp.eq.f32 	%p16, %f54, %f49;
	setp.neu.f32 	%p17, %f54, %f49;
	selp.f32 	%f55, 0f3F800000, 0f00000000, %p17;
	st.global.f32 	[%rd110+4], %f55;
	@%p16 bra 	$L__BB1_64;
	mov.u64 	%rd49, $str$2;
	cvta.global.u64 	%rd50, %rd49;
	{ // callseq 6, 0
	.param .b64 param0;
	st.param.b64 	[param0], %rd50;
	.param .b64 param1;
	st.param.b64 	[param1], 0;
	.param .b32 retval0;
	call.uni (retval0), 
	vprintf, 
	(
	param0, 
	param1
	);
	ld.param.b32 	%r35, [retval0];
	} // callseq 6
$L__BB1_64:
	ld.global.f32 	%f56, [%rd19+4];
	setp.neu.f32 	%p18, %f56, %f49;
	@%p18 bra 	$L__BB1_66;
	ld.global.f32 	%f57, [%rd20+4];
	setp.eq.f32 	%p19, %f57, %f49;
	@%p19 bra 	$L__BB1_67;
$L__BB1_66:
	mov.u64 	%rd51, $str$3;
	cvta.global.u64 	%rd52, %rd51;
	{ // callseq 7, 0
	.param .b64 param0;
	st.param.b64 	[param0], %rd52;
	.param .b64 param1;
	st.param.b64 	[param1], 0;
	.param .b32 retval0;
	call.uni (retval0), 
	vprintf, 
	(
	param0, 
	param1
	);
	ld.param.b32 	%r37, [retval0];
	} // callseq 7
$L__BB1_67:
	add.s32 	%r84, %r84, 2;
	add.s32 	%r83, %r83, %r13;
	add.s64 	%rd110, %rd110, 16;
	setp.ne.s32 	%p20, %r84, 0;
	@%p20 bra 	$L__BB1_41;
$L__BB1_68:
	and.b32  	%r39, %r19, 1;
	setp.eq.b32 	%p21, %r39, 1;
	not.pred 	%p22, %p21;
	@%p22 bra 	$L__BB1_82;
	cvt.s64.s32 	%rd53, %r2;
	mul.lo.s32 	%r40, %r85, %r20;
	cvt.s64.s32 	%rd54, %r40;
	add.s64 	%rd22, %rd1, %rd54;
	mul.wide.u32 	%rd55, %r85, 8;
	add.s64 	%rd23, %rd1, %rd55;
	ld.global.f32 	%f41, [%rd23];
	setp.eq.f32 	%p23, %f41, %f49;
	add.s64 	%rd24, %rd23, %rd53;
	@%p23 bra 	$L__BB1_71;
	ld.global.f32 	%f78, [%rd24];
	bra.uni 	$L__BB1_72;
$L__BB1_71:
	ld.global.f32 	%f78, [%rd24];
	setp.eq.f32 	%p24, %f78, %f49;
	@%p24 bra 	$L__BB1_73;
$L__BB1_72:
	cvt.f64.f32 	%fd9, %f41;
	cvt.f64.f32 	%fd10, %f78;
	st.local.v2.f64 	[%rd2], {%fd9, %fd10};
	mov.u64 	%rd56, $str;
	cvta.global.u64 	%rd57, %rd56;
	add.u64 	%rd58, %SP, 0;
	{ // callseq 8, 0
	.param .b64 param0;
	st.param.b64 	[param0], %rd57;
	.param .b64 param1;
	st.param.b64 	[param1], %rd58;
	.param .b32 retval0;
	call.uni (retval0), 
	vprintf, 
	(
	param0, 
	param1
	);
	ld.param.b32 	%r41, [retval0];
	} // callseq 8
$L__BB1_73:
	ld.global.f32 	%f45, [%rd22];
	setp.eq.f32 	%p25, %f45, %f49;
	mul.wide.u32 	%rd59, %r1, 8;
	add.s64 	%rd25, %rd22, %rd59;
	@%p25 bra 	$L__BB1_75;
	ld.global.f32 	%f79, [%rd25];
	bra.uni 	$L__BB1_76;
$L__BB1_75:
	ld.global.f32 	%f79, [%rd25];
	setp.eq.f32 	%p26, %f79, %f49;
	@%p26 bra 	$L__BB1_77;
$L__BB1_76:
	cvt.f64.f32 	%fd11, %f45;
	cvt.f64.f32 	%fd12, %f79;
	st.local.v2.f64 	[%rd2], {%fd11, %fd12};
	mov.u64 	%rd60, $str$1;
	cvta.global.u64 	%rd61, %rd60;
	add.u64 	%rd62, %SP, 0;
	{ // callseq 9, 0
	.param .b64 param0;
	st.param.b64 	[param0], %rd61;
	.param .b64 param1;
	st.param.b64 	[param1], %rd62;
	.param .b32 retval0;
	call.uni (retval0), 
	vprintf, 
	(
	param0, 
	param1
	);
	ld.param.b32 	%r43, [retval0];
	} // callseq 9
$L__BB1_77:
	ld.global.f32 	%f58, [%rd24+4];
	setp.eq.f32 	%p27, %f58, %f49;
	setp.neu.f32 	%p28, %f58, %f49;
	selp.f32 	%f59, 0f3F800000, 0f00000000, %p28;
	st.global.f32 	[%rd23+4], %f59;
	@%p27 bra 	$L__BB1_79;
	mov.u64 	%rd63, $str$2;
	cvta.global.u64 	%rd64, %rd63;
	{ // callseq 10, 0
	.param .b64 param0;
	st.param.b64 	[param0], %rd64;
	.param .b64 param1;
	st.param.b64 	[param1], 0;
	.param .b32 retval0;
	call.uni (retval0), 
	vprintf, 
	(
	param0, 
	param1
	);
	ld.param.b32 	%r45, [retval0];
	} // callseq 10
$L__BB1_79:
	ld.global.f32 	%f60, [%rd22+4];
	setp.neu.f32 	%p29, %f60, %f49;
	@%p29 bra 	$L__BB1_81;
	ld.global.f32 	%f61, [%rd25+4];
	setp.eq.f32 	%p30, %f61, %f49;
	@%p30 bra 	$L__BB1_82;
$L__BB1_81:
	mov.u64 	%rd65, $str$3;
	cvta.global.u64 	%rd66, %rd65;
	{ // callseq 11, 0
	.param .b64 param0;
	st.param.b64 	[param0], %rd66;
	.param .b64 param1;
	st.param.b64 	[param1], 0;
	.param .b32 retval0;
	call.uni (retval0), 
	vprintf, 
	(
	param0, 
	param1
	);
	ld.param.b32 	%r47, [retval0];
	} // callseq 11
$L__BB1_82:
	ret;

}
	// .globl	_ZN5desal4cuda24k_fill_array_ascendinglyIfEEviPT_ii
.visible .entry _ZN5desal4cuda24k_fill_array_ascendinglyIfEEviPT_ii(
	.param .u32 _ZN5desal4cuda24k_fill_array_ascendinglyIfEEviPT_ii_param_0,
	.param .u64 .ptr .align 1 _ZN5desal4cuda24k_fill_array_ascendinglyIfEEviPT_ii_param_1,
	.param .u32 _ZN5desal4cuda24k_fill_array_ascendinglyIfEEviPT_ii_param_2,
	.param .u32 _ZN5desal4cuda24k_fill_array_ascendinglyIfEEviPT_ii_param_3
)
{
	.reg .pred 	%p<3>;
	.reg .b32 	%r<20>;
	.reg .b32 	%f<2>;
	.reg .b64 	%rd<5>;

	ld.param.u32 	%r8, [_ZN5desal4cuda24k_fill_array_ascendinglyIfEEviPT_ii_param_0];
	ld.param.u64 	%rd2, [_ZN5desal4cuda24k_fill_array_ascendinglyIfEEviPT_ii_param_1];
	ld.param.u32 	%r9, [_ZN5desal4cuda24k_fill_array_ascendinglyIfEEviPT_ii_param_3];
	setp.lt.s32 	%p1, %r8, 1;
	@%p1 bra 	$L__BB2_3;
	mov.u32 	%r11, %ntid.x;
	add.s32 	%r1, %r9, 1;
	mov.u32 	%r12, %nctaid.x;
	mul.lo.s32 	%r2, %r12, %r11;
	mov.u32 	%r13, %ctaid.x;
	mov.u32 	%r14, %ctaid.y;
	add.s32 	%r15, %r14, %r13;
	mov.u32 	%r16, %tid.x;
	mad.lo.s32 	%r19, %r15, %r11, %r16;
	cvta.to.global.u64 	%rd1, %rd2;
	mov.b32 	%r18, 0;
$L__BB2_2:
	add.s32 	%r19, %r18, %r19;
	add.s32 	%r17, %r1, %r19;
	cvt.rn.f32.s32 	%f1, %r17;
	mul.wide.s32 	%rd3, %r19, 4;
	add.s64 	%rd4, %rd1, %rd3;
	st.global.f32 	[%rd4], %f1;
	add.s32 	%r18, %r18, %r2;
	setp.lt.s32 	%p2, %r18, %r8;
	@%p2 bra 	$L__BB2_2;
$L__BB2_3:
	ret;

}
	// .globl	_ZN5desal4cuda25k_fill_array_descendinglyIfEEviPT_ii
.visible .entry _ZN5desal4cuda25k_fill_array_descendinglyIfEEviPT_ii(
	.param .u32 _ZN5desal4cuda25k_fill_array_descendinglyIfEEviPT_ii_param_0,
	.param .u64 .ptr .align 1 _ZN5desal4cuda25k_fill_array_descendinglyIfEEviPT_ii_param_1,
	.param .u32 _ZN5desal4cuda25k_fill_array_descendinglyIfEEviPT_ii_param_2,
	.param .u32 _ZN5desal4cuda25k_fill_array_descendinglyIfEEviPT_ii_param_3
)
{
	.reg .pred 	%p<3>;
	.reg .b32 	%r<20>;
	.reg .b32 	%f<2>;
	.reg .b64 	%rd<5>;

	ld.param.u32 	%r8, [_ZN5desal4cuda25k_fill_array_descendinglyIfEEviPT_ii_param_0];
	ld.param.u64 	%rd2, [_ZN5desal4cuda25k_fill_array_descendinglyIfEEviPT_ii_param_1];
	ld.param.u32 	%r9, [_ZN5desal4cuda25k_fill_array_descendinglyIfEEviPT_ii_param_3];
	setp.lt.s32 	%p1, %r8, 1;
	@%p1 bra 	$L__BB3_3;
	mov.u32 	%r11, %ntid.x;
	add.s32 	%r1, %r9, %r8;
	mov.u32 	%r12, %nctaid.x;
	mul.lo.s32 	%r2, %r12, %r11;
	mov.u32 	%r13, %ctaid.x;
	mov.u32 	%r14, %ctaid.y;
	add.s32 	%r15, %r14, %r13;
	mov.u32 	%r16, %tid.x;
	mad.lo.s32 	%r19, %r15, %r11, %r16;
	cvta.to.global.u64 	%rd1, %rd2;
	mov.b32 	%r18, 0;
$L__BB3_2:
	add.s32 	%r19, %r18, %r19;
	sub.s32 	%r17, %r1, %r19;
	cvt.rn.f32.s32 	%f1, %r17;
	mul.wide.s32 	%rd3, %r19, 4;
	add.s64 	%rd4, %rd1, %rd3;
	st.global.f32 	[%rd4], %f1;
	add.s32 	%r18, %r18, %r2;
	setp.lt.s32 	%p2, %r18, %r8;
	@%p2 bra 	$L__BB3_2;
$L__BB3_3:
	ret;

}
	// .globl	_ZN5desal4cuda25k_fill_array_descendinglyIdEEviPT_ii
.visible .entry _ZN5desal4cuda25k_fill_array_descendinglyIdEEviPT_ii(
	.param .u32 _ZN5desal4cuda25k_fill_array_descendinglyIdEEviPT_ii_param_0,
	.param .u64 .ptr .align 1 _ZN5desal4cuda25k_fill_array_descendinglyIdEEviPT_ii_param_1,
	.param .u32 _ZN5desal4cuda25k_fill_array_descendinglyIdEEviPT_ii_param_2,
	.param .u32 _ZN5desal4cuda25k_fill_array_descendinglyIdEEviPT_ii_param_3
)
{
	.reg .pred 	%p<3>;
	.reg .b32 	%r<20>;
	.reg .b64 	%rd<5>;
	.reg .b64 	%fd<2>;

	ld.param.u32 	%r8, [_ZN5desal4cuda25k_fill_array_descendinglyIdEEviPT_ii_param_0];
	ld.param.u64 	%rd2, [_ZN5desal4cuda25k_fill_array_descendinglyIdEEviPT_ii_param_1];
	ld.param.u32 	%r9, [_ZN5desal4cuda25k_fill_array_descendinglyIdEEviPT_ii_param_3];
	setp.lt.s32 	%p1, %r8, 1;
	@%p1 bra 	$L__BB4_3;
	mov.u32 	%r11, %ntid.x;
	add.s32 	%r1, %r9, %r8;
	mov.u32 	%r12, %nctaid.x;
	mul.lo.s32 	%r2, %r12, %r11;
	mov.u32 	%r13, %ctaid.x;
	mov.u32 	%r14, %ctaid.y;
	add.s32 	%r15, %r14, %r13;
	mov.u32 	%r16, %tid.x;
	mad.lo.s32 	%r19, %r15, %r11, %r16;
	cvta.to.global.u64 	%rd1, %rd2;
	mov.b32 	%r18, 0;
$L__BB4_2:
	add.s32 	%r19, %r18, %r19;
	sub.s32 	%r17, %r1, %r19;
	cvt.rn.f64.s32 	%fd1, %r17;
	mul.wide.s32 	%rd3, %r19, 8;
	add.s64 	%rd4, %rd1, %rd3;
	st.global.f64 	[%rd4], %fd1;
	add.s32 	%r18, %r18, %r2;
	setp.lt.s32 	%p2, %r18, %r8;
	@%p2 bra 	$L__BB4_2;
$L__BB4_3:
	ret;

}


// ===== COMPILED SASS (sm_100) =====

	.target	sm_100

	.elftype	@"ET_EXEC"


//--------------------- .note.nv.tkinfo           --------------------------
	.section	.note.nv.tkinfo,"",@"SHT_NOTE"
	.sectionflags	@"SHF_NOTE_NV_TKINFO"
	.tkinfo
        /*0018*/ 	.word	0x00000002
        /*0030*/ 	.string	""
        /*0030*/ 	.string	"ptxas"
        /*0030*/ 	.string	"Cuda compilation tools, release 13.0, V13.0.88"
        /*0030*/ 	.string	"Build cuda_13.0.r13.0/compiler.36424714_0"
        /*0030*/ 	.string	"-arch sm_100 -m 64 "



//--------------------- .note.nv.cuinfo           --------------------------
	.section	.note.nv.cuinfo,"",@"SHT_NOTE"
	.sectionflags	@"SHF_NOTE_NV_CUINFO"
        /*0018*/ 	.short	0x0002
        /*001a*/ 	.short	0x0064
        /*001c*/ 	.short	0x0082
	.zero		2


//--------------------- .nv.info                  --------------------------
	.section	.nv.info,"",@"SHT_CUDA_INFO"
	.align	4


	//----- nvinfo : EIATTR_REGCOUNT
	.align		4
        /*0000*/ 	.byte	0x04, 0x2f
        /*0002*/ 	.short	(.L_5 - .L_4)
	.align		4
.L_4:
        /*0004*/ 	.word	index@(_ZN5desal4cuda32k_fill_array_ascendingly2D_fieldI6float2EEviiiPT_ii)
        /*0008*/ 	.word	0x00000012


	//----- nvinfo : EIATTR_FRAME_SIZE
	.align		4
.L_5:
        /*000c*/ 	.byte	0x04, 0x11
        /*000e*/ 	.short	(.L_7 - .L_6)
	.align		4
.L_6:
        /*0010*/ 	.word	index@(_ZN5desal4cuda32k_fill_array_ascendingly2D_fieldI6float2EEviiiPT_ii)
        /*0014*/ 	.word	0x00000000


	//----- nvinfo : EIATTR_REGCOUNT
	.align		4
.L_7:
        /*0018*/ 	.byte	0x04, 0x2f
        /*001a*/ 	.short	(.L_9 - .L_8)
	.align		4
.L_8:
        /*001c*/ 	.word	index@(_ZN5desal4cuda16k_check_boundaryEiP6float2if)
        /*0020*/ 	.word	0x00000022


	//----- nvinfo : EIATTR_FRAME_SIZE
	.align		4
.L_9:
        /*0024*/ 	.byte	0x04, 0x11
        /*0026*/ 	.short	(.L_11 - .L_10)
	.align		4
.L_10:
        /*0028*/ 	.word	index@(_ZN5desal4cuda16k_check_boundaryEiP6float2if)
        /*002c*/ 	.word	0x00000010


	//----- nvinfo : EIATTR_REGCOUNT
	.align		4
.L_11:
        /*0030*/ 	.byte	0x04, 0x2f
        /*0032*/ 	.short	(.L_13 - .L_12)
	.align		4
.L_12:
        /*0034*/ 	.word	index@(_ZN5desal4cuda24k_fill_array_ascendinglyIfEEviPT_ii)
        /*0038*/ 	.word	0x0000000c


	//----- nvinfo : EIATTR_FRAME_SIZE
	.align		4
.L_13:
        /*003c*/ 	.byte	0x04, 0x11
        /*003e*/ 	.short	(.L_15 - .L_14)
	.align		4
.L_14:
        /*0040*/ 	.word	index@(_ZN5desal4cuda24k_fill_array_ascendinglyIfEEviPT_ii)
        /*0044*/ 	.word	0x00000000


	//----- nvinfo : EIATTR_REGCOUNT
	.align		4
.L_15:
        /*0048*/ 	.byte	0x04, 0x2f
        /*004a*/ 	.short	(.L_17 - .L_16)
	.align		4
.L_16:
        /*004c*/ 	.word	index@(_ZN5desal4cuda25k_fill_array_descendinglyIfEEviPT_ii)
        /*0050*/ 	.word	0x0000000c


	//----- nvinfo : EIATTR_FRAME_SIZE
	.align		4
.L_17:
        /*0054*/ 	.byte	0x04, 0x11
        /*0056*/ 	.short	(.L_19 - .L_18)
	.align		4
.L_18:
        /*0058*/ 	.word	index@(_ZN5desal4cuda25k_fill_array_descendinglyIfEEviPT_ii)
        /*005c*/ 	.word	0x00000000


	//----- nvinfo : EIATTR_REGCOUNT
	.align		4
.L_19:
        /*0060*/ 	.byte	0x04, 0x2f
        /*0062*/ 	.short	(.L_21 - .L_20)
	.align		4
.L_20:
        /*0064*/ 	.word	index@(_ZN5desal4cuda25k_fill_array_descendinglyIdEEviPT_ii)
        /*0068*/ 	.word	0x0000000c


	//----- nvinfo : EIATTR_FRAME_SIZE
	.align		4
.L_21:
        /*006c*/ 	.byte	0x04, 0x11
        /*006e*/ 	.short	(.L_23 - .L_22)
	.align		4
.L_22:
        /*0070*/ 	.word	index@(_ZN5desal4cuda25k_fill_array_descendinglyIdEEviPT_ii)
        /*0074*/ 	.word	0x00000000


	//----- nvinfo : EIATTR_MIN_STACK_SIZE
	.align		4
.L_23:
        /*0078*/ 	.byte	0x04, 0x12
        /*007a*/ 	.short	(.L_25 - .L_24)
	.align		4
.L_24:
        /*007c*/ 	.word	index@(_ZN5desal4cuda25k_fill_array_descendinglyIdEEviPT_ii)
        /*0080*/ 	.word	0x00000000


	//----- nvinfo : EIATTR_MIN_STACK_SIZE
	.align		4
.L_25:
        /*0084*/ 	.byte	0x04, 0x12
        /*0086*/ 	.short	(.L_27 - .L_26)
	.align		4
.L_26:
        /*0088*/ 	.word	index@(_ZN5desal4cuda25k_fill_array_descendinglyIfEEviPT_ii)
        /*008c*/ 	.word	0x00000000


	//----- nvinfo : EIATTR_MIN_STACK_SIZE
	.align		4
.L_27:
        /*0090*/ 	.byte	0x04, 0x12
        /*0092*/ 	.short	(.L_29 - .L_28)
	.align		4
.L_28:
        /*0094*/ 	.word	index@(_ZN5desal4cuda24k_fill_array_ascendinglyIfEEviPT_ii)
        /*0098*/ 	.word	0x00000000


	//----- nvinfo : EIATTR_MIN_STACK_SIZE
	.align		4
.L_29:
        /*009c*/ 	.byte	0x04, 0x12
        /*009e*/ 	.short	(.L_31 - .L_30)
	.align		4
.L_30:
        /*00a0*/ 	.word	index@(_ZN5desal4cuda16k_check_boundaryEiP6float2if)
        /*00a4*/ 	.word	0x00000010


	//----- nvinfo : EIATTR_MIN_STACK_SIZE
	.align		4
.L_31:
        /*00a8*/ 	.byte	0x04, 0x12
        /*00aa*/ 	.short	(.L_33 - .L_32)
	.align		4
.L_32:
        /*00ac*/ 	.word	index@(_ZN5desal4cuda32k_fill_array_ascendingly2D_fieldI6float2EEviiiPT_ii)
        /*00b0*/ 	.word	0x00000000
.L_33:


//--------------------- .nv.compat                --------------------------
	.section	.nv.compat,"",@"SHT_CUDA_COMPAT_INFO"
	.align	4
        /*0000*/ 	.byte	0x02, 0x09, 0x00, 0x00, 0x02, 0x02, 0x01, 0x00, 0x02, 0x05, 0x05, 0x00, 0x03, 0x07, 0x01, 0x01
        /*0010*/ 	.byte	0x02, 0x03, 0x00, 0x00, 0x02, 0x06, 0x01, 0x00, 0x04, 0x0b, 0x08, 0x00, 0x09, 0x00, 0x00, 0x00
        /*0020*/ 	.byte	0x00, 0x00, 0x00, 0x00


//--------------------- .nv.info._ZN5desal4cuda25k_fill_array_descendinglyIdEEviPT_ii --------------------------
	.section	.nv.info._ZN5desal4cuda25k_fill_array_descendinglyIdEEviPT_ii,"",@"SHT_CUDA_INFO"
	.sectionflags	@""
	.align	4


	//----- nvinfo : EIATTR_CUDA_API_VERSION
	.align		4
        /*0000*/ 	.byte	0x04, 0x37
        /*0002*/ 	.short	(.L_35 - .L_34)
.L_34:
        /*0004*/ 	.word	0x00000082


	//----- nvinfo : EIATTR_KPARAM_INFO
	.align		4
.L_35:
        /*0008*/ 	.byte	0x04, 0x17
        /*000a*/ 	.short	(.L_37 - .L_36)
.L_36:
        /*000c*/ 	.word	0x00000000
        /*0010*/ 	.short	0x0003
        /*0012*/ 	.short	0x0014
        /*0014*/ 	.byte	0x00, 0xf0, 0x11, 0x00


	//----- nvinfo : EIATTR_KPARAM_INFO
	.align		4
.L_37:
        /*0018*/ 	.byte	0x04, 0x17
        /*001a*/ 	.short	(.L_39 - .L_38)
.L_38:
        /*001c*/ 	.word	0x00000000
        /*0020*/ 	.short	0x0002
        /*0022*/ 	.short	0x0010
        /*0024*/ 	.byte	0x00, 0xf0, 0x11, 0x00


	//----- nvinfo : EIATTR_KPARAM_INFO
	.align		4
.L_39:
        /*0028*/ 	.byte	0x04, 0x17
        /*002a*/ 	.short	(.L_41 - .L_40)
.L_40:
        /*002c*/ 	.word	0x00000000
        /*0030*/ 	.short	0x0001
        /*0032*/ 	.short	0x0008
        /*0034*/ 	.byte	0x00, 0xf5, 0x21, 0x00


	//----- nvinfo : EIATTR_KPARAM_INFO
	.align		4
.L_41:
        /*0038*/ 	.byte	0x04, 0x17
        /*003a*/ 	.short	(.L_43 - .L_42)
.L_42:
        /*003c*/ 	.word	0x00000000
        /*0040*/ 	.short	0x0000
        /*0042*/ 	.short	0x0000
        /*0044*/ 	.byte	0x00, 0xf0, 0x11, 0x00


	//----- nvinfo : EIATTR_SPARSE_MMA_MASK
	.align		4
.L_43:
        /*0048*/ 	.byte	0x03, 0x50
        /*004a*/ 	.short	0x0000


	//----- nvinfo : EIATTR_MAXREG_COUNT
	.align		4
        /*004c*/ 	.byte	0x03, 0x1b
        /*004e*/ 	.short	0x00ff


	//----- nvinfo : EIATTR_MERCURY_ISA_VERSION
	.align		4
        /*0050*/ 	.byte	0x03, 0x5f
        /*0052*/ 	.short	0x0101


	//----- nvinfo : EIATTR_VRC_CTA_INIT_COUNT
	.align		4
        /*0054*/ 	.byte	0x02, 0x4a
	.zero		1
	.zero		1


	//----- nvinfo : EIATTR_EXIT_INSTR_OFFSETS
	.align		4
        /*0058*/ 	.byte	0x04, 0x1c
        /*005a*/ 	.short	(.L_45 - .L_44)


	//   ....[0]....
.L_44:
        /*005c*/ 	.word	0x00000030


	//   ....[1]....
        /*0060*/ 	.word	0x00000180


	//----- nvinfo : EIATTR_CBANK_PARAM_SIZE
	.align		4
.L_45:
        /*0064*/ 	.byte	0x03, 0x19
        /*0066*/ 	.short	0x0018


	//----- nvinfo : EIATTR_PARAM_CBANK
	.align		4
        /*0068*/ 	.byte	0x04, 0x0a
        /*006a*/ 	.short	(.L_47 - .L_46)
	.align		4
.L_46:
        /*006c*/ 	.word	index@(.nv.constant0._ZN5desal4cuda25k_fill_array_descendinglyIdEEviPT_ii)
        /*0070*/ 	.short	0x0380
        /*0072*/ 	.short	0x0018


	//----- nvinfo : EIATTR_SW_WAR
	.align		4
.L_47:
        /*0074*/ 	.byte	0x04, 0x36
        /*0076*/ 	.short	(.L_49 - .L_48)
.L_48:
        /*0078*/ 	.word	0x00000008
.L_49:


//--------------------- .nv.info._ZN5desal4cuda25k_fill_array_descendinglyIfEEviPT_ii --------------------------
	.section	.nv.info._ZN5desal4cuda25k_fill_array_descendinglyIfEEviPT_ii,"",@"SHT_CUDA_INFO"
	.sectionflags	@""
	.align	4


	//----- nvinfo : EIATTR_CUDA_API_VERSION
	.align		4
        /*0000*/ 	.byte	0x04, 0x37
        /*0002*/ 	.short	(.L_51 - .L_50)
.L_50:
        /*0004*/ 	.word	0x00000082


	//----- nvinfo : EIATTR_KPARAM_INFO
	.align		4
.L_51:
        /*0008*/ 	.byte	0x04, 0x17
        /*000a*/ 	.short	(.L_53 - .L_52)
.L_52:
        /*000c*/ 	.word	0x00000000
        /*0010*/ 	.short	0x0003
        /*0012*/ 	.short	0x0014
        /*0014*/ 	.byte	0x00, 0xf0, 0x11, 0x00


	//----- nvinfo : EIATTR_KPARAM_INFO
	.align		4
.L_53:
        /*0018*/ 	.byte	0x04, 0x17
        /*001a*/ 	.short	(.L_55 - .L_54)
.L_54:
        /*001c*/ 	.word	0x00000000
        /*0020*/ 	.short	0x0002
        /*0022*/ 	.short	0x0010
        /*0024*/ 	.byte	0x00, 0xf0, 0x11, 0x00


	//----- nvinfo : EIATTR_KPARAM_INFO
	.align		4
.L_55:
        /*0028*/ 	.byte	0x04, 0x17
        /*002a*/ 	.short	(.L_57 - .L_56)
.L_56:
        /*002c*/ 	.word	0x00000000
        /*0030*/ 	.short	0x0001
        /*0032*/ 	.short	0x0008
        /*0034*/ 	.byte	0x00, 0xf5, 0x21, 0x00


	//----- nvinfo : EIATTR_KPARAM_INFO
	.align		4
.L_57:
        /*0038*/ 	.byte	0x04, 0x17
        /*003a*/ 	.short	(.L_59 - .L_58)
.L_58:
        /*003c*/ 	.word	0x00000000
        /*0040*/ 	.short	0x0000
        /*0042*/ 	.short	0x0000
        /*0044*/ 	.byte	0x00, 0xf0, 0x11, 0x00


	//----- nvinfo : EIATTR_SPARSE_MMA_MASK
	.align		4
.L_59:
        /*0048*/ 	.byte	0x03, 0x50
        /*004a*/ 	.short	0x0000


	//----- nvinfo : EIATTR_MAXREG_COUNT
	.align		4
        /*004c*/ 	.byte	0x03, 0x1b
        /*004e*/ 	.short	0x00ff


	//----- nvinfo : EIATTR_MERCURY_ISA_VERSION
	.align		4
        /*0050*/ 	.byte	0x03, 0x5f
        /*0052*/ 	.short	0x0101


	//----- nvinfo : EIATTR_VRC_CTA_INIT_COUNT
	.align		4
        /*0054*/ 	.byte	0x02, 0x4a
	.zero		1
	.zero		1


	//----- nvinfo : EIATTR_EXIT_INSTR_OFFSETS
	.align		4
        /*0058*/ 	.byte	0x04, 0x1c
        /*005a*/ 	.short	(.L_61 - .L_60)


	//   ....[0]....
.L_60:
        /*005c*/ 	.word	0x00000030


	//   ....[1]....
        /*0060*/ 	.word	0x00000180


	//----- nvinfo : EIATTR_CBANK_PARAM_SIZE
	.align		4
.L_61:
        /*0064*/ 	.byte	0x03, 0x19
        /*0066*/ 	.short	0x0018


	//----- nvinfo : EIATTR_PARAM_CBANK
	.align		4
        /*0068*/ 	.byte	0x04, 0x0a
        /*006a*/ 	.short	(.L_63 - .L_62)
	.align		4
.L_62:
        /*006c*/ 	.word	index@(.nv.constant0._ZN5desal4cuda25k_fill_array_descendinglyIfEEviPT_ii)
        /*0070*/ 	.short	0x0380
        /*0072*/ 	.short	0x0018


	//----- nvinfo : EIATTR_SW_WAR
	.align		4
.L_63:
        /*0074*/ 	.byte	0x04, 0x36
        /*0076*/ 	.short	(.L_65 - .L_64)
.L_64:
        /*0078*/ 	.word	0x00000008
.L_65:


//--------------------- .nv.info._ZN5desal4cuda24k_fill_array_ascendinglyIfEEviPT_ii --------------------------
	.section	.nv.info._ZN5desal4cuda24k_fill_array_ascendinglyIfEEviPT_ii,"",@"SHT_CUDA_INFO"
	.sectionflags	@""
	.align	4


	//----- nvinfo : EIATTR_CUDA_API_VERSION
	.align		4
        /*0000*/ 	.byte	0x04, 0x37
        /*0002*/ 	.short	(.L_67 - .L_66)
.L_66:
        /*0004*/ 	.word	0x00000082


	//----- nvinfo : EIATTR_KPARAM_INFO
	.align		4
.L_67:
        /*0008*/ 	.byte	0x04, 0x17
        /*000a*/ 	.short	(.L_69 - .L_68)
.L_68:
        /*000c*/ 	.word	0x00000000
        /*0010*/ 	.short	0x0003
        /*0012*/ 	.short	0x0014
        /*0014*/ 	.byte	0x00, 0xf0, 0x11, 0x00


	//----- nvinfo : EIATTR_KPARAM_INFO
	.align		4
.L_69:
        /*0018*/ 	.byte	0x04, 0x17
        /*001a*/ 	.short	(.L_71 - .L_70)
.L_70:
        /*001c*/ 	.word	0x00000000
        /*0020*/ 	.short	0x0002
        /*0022*/ 	.short	0x0010
        /*0024*/ 	.byte	0x00, 0xf0, 0x11, 0x00


	//----- nvinfo : EIATTR_KPARAM_INFO
	.align		4
.L_71:
        /*0028*/ 	.byte	0x04, 0x17
        /*002a*/ 	.short	(.L_73 - .L_72)
.L_72:
        /*002c*/ 	.word	0x00000000
        /*0030*/ 	.short	0x0001
        /*0032*/ 	.short	0x0008
        /*0034*/ 	.byte	0x00, 0xf5, 0x21, 0x00


	//----- nvinfo : EIATTR_KPARAM_INFO
	.align		4
.L_73:
        /*0038*/ 	.byte	0x04, 0x17
        /*003a*/ 	.short	(.L_75 - .L_74)
.L_74:
        /*003c*/ 	.word	0x00000000
        /*0040*/ 	.short	0x0000
        /*0042*/ 	.short	0x0000
        /*0044*/ 	.byte	0x00, 0xf0, 0x11, 0x00


	//----- nvinfo : EIATTR_SPARSE_MMA_MASK
	.align		4
.L_75:
        /*0048*/ 	.byte	0x03, 0x50
        /*004a*/ 	.short	0x0000


	//----- nvinfo : EIATTR_MAXREG_COUNT
	.align		4
        /*004c*/ 	.byte	0x03, 0x1b
        /*004e*/ 	.short	0x00ff


	//----- nvinfo : EIATTR_MERCURY_ISA_VERSION
	.align		4
        /*0050*/ 	.byte	0x03, 0x5f
        /*0052*/ 	.short	0x0101


	//----- nvinfo : EIATTR_VRC_CTA_INIT_COUNT
	.align		4
        /*0054*/ 	.byte	0x02, 0x4a
	.zero		1
	.zero		1


	//----- nvinfo : EIATTR_EXIT_INSTR_OFFSETS
	.align		4
        /*0058*/ 	.byte	0x04, 0x1c
        /*005a*/ 	.short	(.L_77 - .L_76)


	//   ....[0]....
.L_76:
        /*005c*/ 	.word	0x00000030


	//   ....[1]....
        /*0060*/ 	.word	0x00000180


	//----- nvinfo : EIATTR_CBANK_PARAM_SIZE
	.align		4
.L_77:
        /*0064*/ 	.byte	0x03, 0x19
        /*0066*/ 	.short	0x0018


	//----- nvinfo : EIATTR_PARAM_CBANK
	.align		4
        /*0068*/ 	.byte	0x04, 0x0a
        /*006a*/ 	.short	(.L_79 - .L_78)
	.align		4
.L_78:
        /*006c*/ 	.word	index@(.nv.constant0._ZN5desal4cuda24k_fill_array_ascendinglyIfEEviPT_ii)
        /*0070*/ 	.short	0x0380
        /*0072*/ 	.short	0x0018


	//----- nvinfo : EIATTR_SW_WAR
	.align		4
.L_79:
        /*0074*/ 	.byte	0x04, 0x36
        /*0076*/ 	.short	(.L_81 - .L_80)
.L_80:
        /*0078*/ 	.word	0x00000008
.L_81:


//--------------------- .nv.info._ZN5desal4cuda16k_check_boundaryEiP6float2if --------------------------
	.section	.nv.info._ZN5desal4cuda16k_check_boundaryEiP6float2if,"",@"SHT_CUDA_INFO"
	.sectionflags	@""
	.align	4


	//----- nvinfo : EIATTR_CUDA_API_VERSION
	.align		4
        /*0000*/ 	.byte	0x04, 0x37
        /*0002*/ 	.short	(.L_83 - .L_82)
.L_82:
        /*0004*/ 	.word	0x00000082


	//----- nvinfo : EIATTR_KPARAM_INFO
	.align		4
.L_83:
        /*0008*/ 	.byte	0x04, 0x17
        /*000a*/ 	.short	(.L_85 - .L_84)
.L_84:
        /*000c*/ 	.word	0x00000000
        /*0010*/ 	.short	0x0003
        /*0012*/ 	.short	0x0014
        /*0014*/ 	.byte	0x00, 0xf0, 0x11, 0x00


	//----- nvinfo : EIATTR_KPARAM_INFO
	.align		4
.L_85:
        /*0018*/ 	.byte	0x04, 0x17
        /*001a*/ 	.short	(.L_87 - .L_86)
.L_86:
        /*001c*/ 	.word	0x00000000
        /*0020*/ 	.short	0x0002
        /*0022*/ 	.short	0x0010
        /*0024*/ 	.byte	0x00, 0xf0, 0x11, 0x00


	//----- nvinfo : EIATTR_KPARAM_INFO
	.align		4
.L_87:
        /*0028*/ 	.byte	0x04, 0x17
        /*002a*/ 	.short	(.L_89 - .L_88)
.L_88:
        /*002c*/ 	.word	0x00000000
        /*0030*/ 	.short	0x0001
        /*0032*/ 	.short	0x0008
        /*0034*/ 	.byte	0x00, 0xf5, 0x21, 0x00


	//----- nvinfo : EIATTR_KPARAM_INFO
	.align		4
.L_89:
        /*0038*/ 	.byte	0x04, 0x17
        /*003a*/ 	.short	(.L_91 - .L_90)
.L_90:
        /*003c*/ 	.word	0x00000000
        /*0040*/ 	.short	0x0000
        /*0042*/ 	.short	0x0000
        /*0044*/ 	.byte	0x00, 0xf0, 0x11, 0x00


	//----- nvinfo : EIATTR_SPARSE_MMA_MASK
	.align		4
.L_91:
        /*0048*/ 	.byte	0x03, 0x50
        /*004a*/ 	.short	0x0000


	//----- nvinfo : EIATTR_MAXREG_COUNT
	.align		4
        /*004c*/ 	.byte	0x03, 0x1b
        /*004e*/ 	.short	0x00ff


	//----- nvinfo : EIATTR_EXTERNS
	.align		4
        /*0050*/ 	.byte	0x04, 0x0f
        /*0052*/ 	.short	(.L_93 - .L_92)


	//   ....[0]....
	.align		4
.L_92:
        /*0054*/ 	.word	index@(vprintf)


	//----- nvinfo : EIATTR_MERCURY_ISA_VERSION
	.align		4
.L_93:
        /*0058*/ 	.byte	0x03, 0x5f
        /*005a*/ 	.short	0x0101


	//----- nvinfo : EIATTR_VRC_CTA_INIT_COUNT
	.align		4
        /*005c*/ 	.byte	0x02, 0x4a
	.zero		1
	.zero		1


	//----- nvinfo : EIATTR_SYSCALL_OFFSETS
	.align		4
        /*0060*/ 	.byte	0x04, 0x46
        /*0062*/ 	.short	(.L_95 - .L_94)


	//   ....[0]....
.L_94:
        /*0064*/ 	.word	0x000003b0


	//   ....[1]....
        /*0068*/ 	.word	0x00000580


	//   ....[2]....
        /*006c*/ 	.word	0x00000630


	//   ....[3]....
        /*0070*/ 	.word	0x00000790


	//   ....[4]....
        /*0074*/ 	.word	0x00000950


	//   ....[5]....
        /*0078*/ 	.word	0x00000b20


	//   ....[6]....
        /*007c*/ 	.word	0x00000bd0


	//   ....[7]....
        /*0080*/ 	.word	0x00000d00


	//   ....[8]....
        /*0084*/ 	.word	0x00000fa0


	//   ....[9]....
        /*0088*/ 	.word	0x00001140


	//   ....[10]....
        /*008c*/ 	.word	0x000011f0


	//   ....[11]....
        /*0090*/ 	.word	0x00001300


	//   ....[12]....
        /*0094*/ 	.word	0x000015e0


	//   ....[13]....
        /*0098*/ 	.word	0x000017b0


	//   ....[14]....
        /*009c*/ 	.word	0x000018c0


	//   ....[15]....
        /*00a0*/ 	.word	0x00001a30


	//   ....[16]....
        /*00a4*/ 	.word	0x00001bf0


	//   ....[17]....
        /*00a8*/ 	.word	0x00001dc0


	//   ....[18]....
        /*00ac*/ 	.word	0x00001ed0


	//   ....[19]....
        /*00b0*/ 	.word	0x00002010


	//   ....[20]....
        /*00b4*/ 	.word	0x00002290


	//   ....[21]....
        /*00b8*/ 	.word	0x00002430


	//   ....[22]....
        /*00bc*/ 	.word	0x00002520


	//   ....[23]....
        /*00c0*/ 	.word	0x00002630


	//----- nvinfo : EIATTR_EXIT_INSTR_OFFSETS
	.align		4
.L_95:
        /*00c4*/ 	.byte	0x04, 0x1c
        /*00c6*/ 	.short	(.L_97 - .L_96)


	//   ....[0]....
.L_96:
        /*00c8*/ 	.word	0x00000060


	//   ....[1]....
        /*00cc*/ 	.word	0x00000dc0


	//   ....[2]....
        /*00d0*/ 	.word	0x00001270


	//   ....[3]....
        /*00d4*/ 	.word	0x00001310


	//   ....[4]....
        /*00d8*/ 	.word	0x000020d0


	//   ....[5]....
        /*00dc*/ 	.word	0x000025a0


	//   ....[6]....
        /*00e0*/ 	.word	0x00002640


	//----- nvinfo : EIATTR_CRS_STACK_SIZE
	.align		4
.L_97:
        /*00e4*/ 	.byte	0x04, 0x1e
        /*00e6*/ 	.short	(.L_99 - .L_98)
.L_98:
        /*00e8*/ 	.word	0x00000000


	//----- nvinfo : EIATTR_CBANK_PARAM_SIZE
	.align		4
.L_99:
        /*00ec*/ 	.byte	0x03, 0x19
        /*00ee*/ 	.short	0x0018


	//----- nvinfo : EIATTR_PARAM_CBANK
	.align		4
        /*00f0*/ 	.byte	0x04, 0x0a
        /*00f2*/ 	.short	(.L_101 - .L_100)
	.align		4
.L_100:
        /*00f4*/ 	.word	index@(.nv.constant0._ZN5desal4cuda16k_check_boundaryEiP6float2if)
        /*00f8*/ 	.short	0x0380
        /*00fa*/ 	.short	0x0018


	//----- nvinfo : EIATTR_SW_WAR
	.align		4
.L_101:
        /*00fc*/ 	.byte	0x04, 0x36
        /*00fe*/ 	.short	(.L_103 - .L_102)
.L_102:
        /*0100*/ 	.word	0x00000008
.L_103:


//--------------------- .nv.info._ZN5desal4cuda32k_fill_array_ascendingly2D_fieldI6float2EEviiiPT_ii --------------------------
	.section	.nv.info._ZN5desal4cuda32k_fill_array_ascendingly2D_fieldI6float2EEviiiPT_ii,"",@"SHT_CUDA_INFO"
	.sectionflags	@""
	.align	4


	//----- nvinfo : EIATTR_CUDA_API_VERSION
	.align		4
        /*0000*/ 	.byte	0x04, 0x37
        /*0002*/ 	.short	(.L_105 - .L_104)
.L_104:
        /*0004*/ 	.word	0x00000082


	//----- nvinfo : EIATTR_KPARAM_INFO
	.align		4
.L_105:
        /*0008*/ 	.byte	0x04, 0x17
        /*000a*/ 	.short	(.L_107 - .L_106)
.L_106:
        /*000c*/ 	.word	0x00000000
        /*0010*/ 	.short	0x0005
        /*0012*/ 	.short	0x001c
        /*0014*/ 	.byte	0x00, 0xf0, 0x11, 0x00


	//----- nvinfo : EIATTR_KPARAM_INFO
	.align		4
.L_107:
        /*0018*/ 	.byte	0x04, 0x17
        /*001a*/ 	.short	(.L_109 - .L_108)
.L_108:
        /*001c*/ 	.word	0x00000000
        /*0020*/ 	.short	0x0004
        /*0022*/ 	.short	0x0018
        /*0024*/ 	.byte	0x00, 0xf0, 0x11, 0x00


	//----- nvinfo : EIATTR_KPARAM_INFO
	.align		4
.L_109:
        /*0028*/ 	.byte	0x04, 0x17
        /*002a*/ 	.short	(.L_111 - .L_110)
.L_110:
        /*002c*/ 	.word	0x00000000
        /*0030*/ 	.short	0x0003
        /*0032*/ 	.short	0x0010
        /*0034*/ 	.byte	0x00, 0xf5, 0x21, 0x00


	//----- nvinfo : EIATTR_KPARAM_INFO
	.align		4
.L_111:
        /*0038*/ 	.byte	0x04, 0x17
        /*003a*/ 	.short	(.L_113 - .L_112)
.L_112:
        /*003c*/ 	.word	0x00000000
        /*0040*/ 	.short	0x0002
        /*0042*/ 	.short	0x0008
        /*0044*/ 	.byte	0x00, 0xf0, 0x11, 0x00


	//----- nvinfo : EIATTR_KPARAM_INFO
	.align		4
.L_113:
        /*0048*/ 	.byte	0x04, 0x17
        /*004a*/ 	.short	(.L_115 - .L_114)
.L_114:
        /*004c*/ 	.word	0x00000000
        /*0050*/ 	.short	0x0001
        /*0052*/ 	.short	0x0004
        /*0054*/ 	.byte	0x00, 0xf0, 0x11, 0x00


	//----- nvinfo : EIATTR_KPARAM_INFO
	.align		4
.L_115:
        /*0058*/ 	.byte	0x04, 0x17
        /*005a*/ 	.short	(.L_117 - .L_116)
.L_116:
        /*005c*/ 	.word	0x00000000
        /*0060*/ 	.short	0x0000
        /*0062*/ 	.short	0x0000
        /*0064*/ 	.byte	0x00, 0xf0, 0x11, 0x00


	//----- nvinfo : EIATTR_SPARSE_MMA_MASK
	.align		4
.L_117:
        /*0068*/ 	.byte	0x03, 0x50
        /*006a*/ 	.short	0x0000


	//----- nvinfo : EIATTR_MAXREG_COUNT
	.align		4
        /*006c*/ 	.byte	0x03, 0x1b
        /*006e*/ 	.short	0x00ff


	//----- nvinfo : EIATTR_MERCURY_ISA_VERSION
	.align		4
        /*0070*/ 	.byte	0x03, 0x5f
        /*0072*/ 	.short	0x0101


	//----- nvinfo : EIATTR_VRC_CTA_INIT_COUNT
	.align		4
        /*0074*/ 	.byte	0x02, 0x4a
	.zero		1
	.zero		1


	//----- nvinfo : EIATTR_EXIT_INSTR_OFFSETS
	.align		4
        /*0078*/ 	.byte	0x04, 0x1c
        /*007a*/ 	.short	(.L_119 - .L_118)


	//   ....[0]....
.L_118:
        /*007c*/ 	.word	0x000000a0


	//   ....[1]....
        /*0080*/ 	.word	0x00000320


	//----- nvinfo : EIATTR_CRS_STACK_SIZE
	.align		4
.L_119:
        /*0084*/ 	.byte	0x04, 0x1e
        /*0086*/ 	.short	(.L_121 - .L_120)
.L_120:
        /*0088*/ 	.word	0x00000000


	//----- nvinfo : EIATTR_CBANK_PARAM_SIZE
	.align		4
.L_121:
        /*008c*/ 	.byte	0x03, 0x19
        /*008e*/ 	.short	0x0020


	//----- nvinfo : EIATTR_PARAM_CBANK
	.align		4
        /*0090*/ 	.byte	0x04, 0x0a
        /*0092*/ 	.short	(.L_123 - .L_122)
	.align		4
.L_122:
        /*0094*/ 	.word	index@(.nv.constant0._ZN5desal4cuda32k_fill_array_ascendingly2D_fieldI6float2EEviiiPT_ii)
        /*0098*/ 	.short	0x0380
        /*009a*/ 	.short	0x0020


	//----- nvinfo : EIATTR_SW_WAR
	.align		4
.L_123:
        /*009c*/ 	.byte	0x04, 0x36
        /*009e*/ 	.short	(.L_125 - .L_124)
.L_124:
        /*00a0*/ 	.word	0x00000008
.L_125:


//--------------------- .nv.callgraph             --------------------------
	.section	.nv.callgraph,"",@"SHT_CUDA_CALLGRAPH"
	.align	4
	.sectionentsize	8
	.align		4
        /*0000*/ 	.word	0x00000000
	.align		4
        /*0004*/ 	.word	0xffffffff
	.align		4
        /*0008*/ 	.word	index@(_ZN5desal4cuda16k_check_boundaryEiP6float2if)
	.align		4
        /*000c*/ 	.word	index@(vprintf)
	.align		4
        /*0010*/ 	.word	0x00000000
	.align		4
        /*0014*/ 	.word	0xfffffffe
	.align		4
        /*0018*/ 	.word	0x00000000
	.align		4
        /*001c*/ 	.word	0xfffffffd
	.align		4
        /*0020*/ 	.word	0x00000000
	.align		4
        /*0024*/ 	.word	0xfffffffc


//--------------------- .nv.constant4             --------------------------
	.section	.nv.constant4,"a",@progbits
	.align	8
	.align		8
.nv.constant4:
        /*0000*/ 	.dword	$str
	.align		8
        /*0008*/ 	.dword	$str$1
	.align		8
        /*0010*/ 	.dword	$str$2
	.align		8
        /*0018*/ 	.dword	$str$3
	.align		8
        /*0020*/ 	.dword	vprintf


//--------------------- .text._ZN5desal4cuda25k_fill_array_descendinglyIdEEviPT_ii --------------------------
	.section	.text._ZN5desal4cuda25k_fill_array_descendinglyIdEEviPT_ii,"ax",@progbits
	.align	128
        .global         _ZN5desal4cuda25k_fill_array_descendinglyIdEEviPT_ii
        .type           _ZN5desal4cuda25k_fill_array_descendinglyIdEEviPT_ii,@function
        .size           _ZN5desal4cuda25k_fill_array_descendinglyIdEEviPT_ii,(.L_x_101 - _ZN5desal4cuda25k_fill_array_descendinglyIdEEviPT_ii)
        .other          _ZN5desal4cuda25k_fill_array_descendinglyIdEEviPT_ii,@"STO_CUDA_ENTRY STV_DEFAULT"
_ZN5desal4cuda25k_fill_array_descendinglyIdEEviPT_ii:
.text._ZN5desal4cuda25k_fill_array_descendinglyIdEEviPT_ii:
[----:B------:R-:W-:Y:S08]  /*0000*/  LDC R1, c[0x0][0x37c] ;  /* 0x0000df00ff017b82 */ /* 0x000ff00000000800 */
[----:B------:R-:W0:Y:S02]  /*0010*/  LDC R8, c[0x0][0x380] ;  /* 0x0000e000ff087b82 */ /* 0x000e240000000800 */
[----:B0-----:R-:W-:-:S13]  /*0020*/  ISETP.GE.AND P0, PT, R8, 0x1, PT ;  /* 0x000000010800780c */ /* 0x001fda0003f06270 */
[----:B------:R-:W-:Y:S05]  /*0030*/  @!P0 EXIT ;  /* 0x000000000000894d */ /* 0x000fea0003800000 */
[----:B------:R-:W0:Y:S01]  /*0040*/  S2R R0, SR_CTAID.Y ;  /* 0x0000000000007919 */ /* 0x000e220000002600 */
[----:B------:R-:W0:Y:S01]  /*0050*/  S2UR UR6, SR_CTAID.X ;  /* 0x00000000000679c3 */ /* 0x000e220000002500 */
[----:B------:R-:W1:Y:S01]  /*0060*/  LDCU UR4, c[0x0][0x360] ;  /* 0x00006c00ff0477ac */ /* 0x000e620008000800 */
[----:B------:R-:W2:Y:S01]  /*0070*/  S2R R9, SR_TID.X ;  /* 0x0000000000097919 */ /* 0x000ea20000002100 */
[----:B------:R-:W1:Y:S05]  /*0080*/  LDCU UR5, c[0x0][0x370] ;  /* 0x00006e00ff0577ac */ /* 0x000e6a0008000800 */
[----:B------:R-:W3:Y:S01]  /*0090*/  LDC.64 R6, c[0x0][0x388] ;  /* 0x0000e200ff067b82 */ /* 0x000ee20000000a00 */
[----:B------:R-:W4:Y:S01]  /*00a0*/  LDCU.64 UR8, c[0x0][0x358] ;  /* 0x00006b00ff0877ac */ /* 0x000f220008000a00 */
[----:B------:R-:W5:Y:S01]  /*00b0*/  LDCU UR7, c[0x0][0x394] ;  /* 0x00007280ff0777ac */ /* 0x000f620008000800 */
[----:B-1----:R-:W-:Y:S01]  /*00c0*/  UIMAD UR5, UR4, UR5, URZ ;  /* 0x00000005040572a4 */ /* 0x002fe2000f8e02ff */
[----:B0-----:R-:W-:-:S04]  /*00d0*/  VIADD R0, R0, UR6 ;  /* 0x0000000600007c36 */ /* 0x001fc80008000000 */
[----:B--2---:R-:W-:Y:S01]  /*00e0*/  IMAD R9, R0, UR4, R9 ;  /* 0x0000000400097c24 */ /* 0x004fe2000f8e0209 */
[----:B----45:R-:W-:-:S06]  /*00f0*/  UMOV UR4, URZ ;  /* 0x000000ff00047c82 */ /* 0x030fcc0008000000 */
.L_x_0:
[----:B------:R-:W-:Y:S01]  /*0100*/  IADD3 R9, PT, PT, R9, UR4, RZ ;  /* 0x0000000409097c10 */ /* 0x000fe2000fffe0ff */
[----:B------:R-:W-:-:S03]  /*0110*/  UIADD3 UR4, UPT, UPT, UR5, UR4, URZ ;  /* 0x0000000405047290 */ /* 0x000fc6000fffe0ff */
[C---:B0-----:R-:W-:Y:S01]  /*0120*/  IADD3 R2, PT, PT, -R9.reuse, UR7, R8 ;  /* 0x0000000709027c10 */ /* 0x041fe2000fffe108 */
[----:B---3--:R-:W-:Y:S02]  /*0130*/  IMAD.WIDE R4, R9, 0x8, R6 ;  /* 0x0000000809047825 */ /* 0x008fe400078e0206 */
[----:B------:R-:W-:-:S03]  /*0140*/  ISETP.LE.AND P0, PT, R8, UR4, PT ;  /* 0x0000000408007c0c */ /* 0x000fc6000bf03270 */
[----:B------:R-:W0:Y:S02]  /*0150*/  I2F.F64 R2, R2 ;  /* 0x0000000200027312 */ /* 0x000e240000201c00 */
[----:B0-----:R0:W-:Y:S08]  /*0160*/  STG.E.64 desc[UR8][R4.64], R2 ;  /* 0x0000000204007986 */ /* 0x0011f0000c101b08 */
[----:B------:R-:W-:Y:S05]  /*0170*/  @!P0 BRA `(.L_x_0) ;  /* 0xfffffffc00e08947 */ /* 0x000fea000383ffff */
[----:B------:R-:W-:Y:S05]  /*0180*/  EXIT ;  /* 0x000000000000794d */ /* 0x000fea0003800000 */
.L_x_1:
[----:B------:R-:W-:-:S00]  /*0190*/  BRA `(.L_x_1) ;  /* 0xfffffffc00fc7947 */ /* 0x000fc0000383ffff */
[----:B------:R-:W-:-:S00]  /*01a0*/  NOP ;  /* 0x0000000000007918 */ /* 0x000fc00000000000 */
        /* <DEDUP_REMOVED lines=13> */
.L_x_101:


//--------------------- .text._ZN5desal4cuda25k_fill_array_descendinglyIfEEviPT_ii --------------------------
	.section	.text._ZN5desal4cuda25k_fill_array_descendinglyIfEEviPT_ii,"ax",@progbits
	.align	128
        .global         _ZN5desal4cuda25k_fill_array_descendinglyIfEEviPT_ii
        .type           _ZN5desal4cuda25k_fill_array_descendinglyIfEEviPT_ii,@function
        .size           _ZN5desal4cuda25k_fill_array_descendinglyIfEEviPT_ii,(.L_x_102 - _ZN5desal4cuda25k_fill_array_descendinglyIfEEviPT_ii)
        .other          _ZN5desal4cuda25k_fill_array_descendinglyIfEEviPT_ii,@"STO_CUDA_ENTRY STV_DEFAULT"
_ZN5desal4cuda25k_fill_array_descendinglyIfEEviPT_ii:
.text._ZN5desal4cuda25k_fill_array_descendinglyIfEEviPT_ii:
        /* <DEDUP_REMOVED lines=16> */
.L_x_2:
[----:B------:R-:W-:Y:S01]  /*0100*/  VIADD R7, R7, UR4 ;  /* 0x0000000407077c36 */ /* 0x000fe20008000000 */
[----:B------:R-:W-:-:S03]  /*0110*/  UIADD3 UR4, UPT, UPT, UR5, UR4, URZ ;  /* 0x0000000405047290 */ /* 0x000fc6000fffe0ff */
[C---:B0--3--:R-:W-:Y:S01]  /*0120*/  IMAD.WIDE R2, R7.reuse, 0x4, R4 ;  /* 0x0000000407027825 */ /* 0x049fe200078e0204 */
[----:B------:R-:W-:Y:S02]  /*0130*/  IADD3 R0, PT, PT, -R7, UR7, R6 ;  /* 0x0000000707007c10 */ /* 0x000fe4000fffe106 */
[----:B------:R-:W-:Y:S02]  /*0140*/  ISETP.LE.AND P0, PT, R6, UR4, PT ;  /* 0x0000000406007c0c */ /* 0x000fe4000bf03270 */
[----:B------:R-:W-:-:S05]  /*0150*/  I2FP.F32.S32 R9, R0 ;  /* 0x0000000000097245 */ /* 0x000fca0000201400 */
[----:B------:R0:W-:Y:S06]  /*0160*/  STG.E desc[UR8][R2.64], R9 ;  /* 0x0000000902007986 */ /* 0x0001ec000c101908 */
[----:B------:R-:W-:Y:S05]  /*0170*/  @!P0 BRA `(.L_x_2) ;  /* 0xfffffffc00e08947 */ /* 0x000fea000383ffff */
[----:B------:R-:W-:Y:S05]  /*0180*/  EXIT ;  /* 0x000000000000794d */ /* 0x000fea0003800000 */
.L_x_3:
        /* <DEDUP_REMOVED lines=15> */
.L_x_102:


//--------------------- .text._ZN5desal4cuda24k_fill_array_ascendinglyIfEEviPT_ii --------------------------
	.section	.text._ZN5desal4cuda24k_fill_array_ascendinglyIfEEviPT_ii,"ax",@progbits
	.align	128
        .global         _ZN5desal4cuda24k_fill_array_ascendinglyIfEEviPT_ii
        .type           _ZN5desal4cuda24k_fill_array_ascendinglyIfEEviPT_ii,@function
        .size           _ZN5desal4cuda24k_fill_array_ascendinglyIfEEviPT_ii,(.L_x_103 - _ZN5desal4cuda24k_fill_array_ascendinglyIfEEviPT_ii)
        .other          _ZN5desal4cuda24k_fill_array_ascendinglyIfEEviPT_ii,@"STO_CUDA_ENTRY STV_DEFAULT"
_ZN5desal4cuda24k_fill_array_ascendinglyIfEEviPT_ii:
.text._ZN5desal4cuda24k_fill_array_ascendinglyIfEEviPT_ii:
        /* <DEDUP_REMOVED lines=16> */
.L_x_4:
[----:B------:R-:W-:Y:S01]  /*0100*/  VIADD R7, R7, UR4 ;  /* 0x0000000407077c36 */ /* 0x000fe20008000000 */
[----:B------:R-:W-:-:S03]  /*0110*/  UIADD3 UR4, UPT, UPT, UR5, UR4, URZ ;  /* 0x0000000405047290 */ /* 0x000fc6000fffe0ff */
[C---:B0--3--:R-:W-:Y:S01]  /*0120*/  IMAD.WIDE R2, R7.reuse, 0x4, R4 ;  /* 0x0000000407027825 */ /* 0x049fe200078e0204 */
[----:B------:R-:W-:Y:S02]  /*0130*/  IADD3.X R0, PT, PT, R7, UR7, RZ, PT, !PT ;  /* 0x0000000707007c10 */ /* 0x000fe4000bffe4ff */
[----:B------:R-:W-:Y:S02]  /*0140*/  ISETP.LE.AND P0, PT, R6, UR4, PT ;  /* 0x0000000406007c0c */ /* 0x000fe4000bf03270 */
[----:B------:R-:W-:-:S05]  /*0150*/  I2FP.F32.S32 R9, R0 ;  /* 0x0000000000097245 */ /* 0x000fca0000201400 */
[----:B------:R0:W-:Y:S06]  /*0160*/  STG.E desc[UR8][R2.64], R9 ;  /* 0x0000000902007986 */ /* 0x0001ec000c101908 */
[----:B------:R-:W-:Y:S05]  /*0170*/  @!P0 BRA `(.L_x_4) ;  /* 0xfffffffc00e08947 */ /* 0x000fea000383ffff */
[----:B------:R-:W-:Y:S05]  /*0180*/  EXIT ;  /* 0x000000000000794d */ /* 0x000fea0003800000 */
.L_x_5:
        /* <DEDUP_REMOVED lines=15> */
.L_x_103:


//--------------------- .text._ZN5desal4cuda16k_check_boundaryEiP6float2if --------------------------
	.section	.text._ZN5desal4cuda16k_check_boundaryEiP6float2if,"ax",@progbits
	.align	128
        .global         _ZN5desal4cuda16k_check_boundaryEiP6float2if
        .type           _ZN5desal4cuda16k_check_boundaryEiP6float2if,@function
        .size           _ZN5desal4cuda16k_check_boundaryEiP6float2if,(.L_x_104 - _ZN5desal4cuda16k_check_boundaryEiP6float2if)
        .other          _ZN5desal4cuda16k_check_boundaryEiP6float2if,@"STO_CUDA_ENTRY STV_DEFAULT"
_ZN5desal4cuda16k_check_boundaryEiP6float2if:
.text._ZN5desal4cuda16k_check_boundaryEiP6float2if:
[----:B------:R-:W0:Y:S08]  /*0000*/  LDC R1, c[0x0][0x37c] ;  /* 0x0000df00ff017b82 */ /* 0x000e300000000800 */
[----:B------:R-:W1:Y:S01]  /*0010*/  LDC R0, c[0x0][0x380] ;  /* 0x0000e000ff007b82 */ /* 0x000e620000000800 */
[----:B------:R-:W2:Y:S01]  /*0020*/  LDCU UR4, c[0x0][0x2f8] ;  /* 0x00005f00ff0477ac */ /* 0x000ea20008000800 */
[----:B0-----:R-:W-:-:S05]  /*0030*/  VIADD R1, R1, 0xfffffff0 ;  /* 0xfffffff001017836 */ /* 0x001fca0000000000 */
[----:B--2---:R-:W-:Y:S02]  /*0040*/  IADD3 R2, P1, PT, R1, UR4, RZ ;  /* 0x0000000401027c10 */ /* 0x004fe4000ff3e0ff */
[----:B-1----:R-:W-:-:S13]  /*0050*/  ISETP.GE.AND P0, PT, R0, 0x1, PT ;  /* 0x000000010000780c */ /* 0x002fda0003f06270 */
[----:B------:R-:W-:Y:S05]  /*0060*/  @!P0 EXIT ;  /* 0x000000000000894d */ /* 0x000fea0003800000 */
[----:B------:R-:W0:Y:S01]  /*0070*/  LDCU.64 UR6, c[0x0][0x390] ;  /* 0x00007200ff0677ac */ /* 0x000e220008000a00 */
[----:B------:R-:W-:Y:S01]  /*0080*/  VIADD R23, R0, 0xffffffff ;  /* 0xffffffff00177836 */ /* 0x000fe20000000000 */
[----:B------:R-:W1:Y:S01]  /*0090*/  LDCU UR4, c[0x0][0x2fc] ;  /* 0x00005f80ff0477ac */ /* 0x000e620008000800 */
[----:B------:R-:W2:Y:S01]  /*00a0*/  LDCU.64 UR36, c[0x0][0x358] ;  /* 0x00006b00ff2477ac */ /* 0x000ea20008000a00 */
[----:B0-----:R-:W-:Y:S01]  /*00b0*/  FSETP.NEU.AND P0, PT, RZ, UR7, PT ;  /* 0x00000007ff007c0b */ /* 0x001fe2000bf0d000 */
[----:B------:R-:W-:Y:S02]  /*00c0*/  IMAD.U32 R3, RZ, RZ, UR6 ;  /* 0x00000006ff037e24 */ /* 0x000fe4000f8e00ff */
[----:B-1----:R-:W-:Y:S02]  /*00d0*/  IMAD.X R16, RZ, RZ, UR4, P1 ;  /* 0x00000004ff107e24 */ /* 0x002fe400088e06ff */
[----:B------:R-:W-:-:S08]  /*00e0*/  IMAD R17, R23, R3, RZ ;  /* 0x0000000317117224 */ /* 0x000fd000078e02ff */
[----:B--2---:R-:W-:Y:S05]  /*00f0*/  @!P0 BRA `(.L_x_6) ;  /* 0x0000001000888947 */ /* 0x004fea0003800000 */
[----:B------:R-:W-:Y:S01]  /*0100*/  ISETP.NE.AND P0, PT, R0, 0x1, PT ;  /* 0x000000010000780c */ /* 0x000fe20003f05270 */
[----:B------:R-:W-:-:S12]  /*0110*/  IMAD.MOV.U32 R22, RZ, RZ, RZ ;  /* 0x000000ffff167224 */ /* 0x000fd800078e00ff */
[----:B------:R-:W-:Y:S05]  /*0120*/  @!P0 BRA `(.L_x_7) ;  /* 0x0000000c00188947 */ /* 0x000fea0003800000 */
[----:B------:R-:W0:Y:S01]  /*0130*/  LDCU.64 UR4, c[0x0][0x388] ;  /* 0x00007100ff0477ac */ /* 0x000e220008000a00 */
[----:B------:R-:W-:Y:S01]  /*0140*/  LOP3.LUT R22, R0, 0x7ffffffe, RZ, 0xc0, !PT ;  /* 0x7ffffffe00167812 */ /* 0x000fe200078ec0ff */
[----:B------:R-:W-:Y:S01]  /*0150*/  BSSY.RECONVERGENT B7, `(.L_x_7) ;  /* 0x00000c3000077945 */ /* 0x000fe20003800200 */
[----:B------:R-:W-:Y:S01]  /*0160*/  IMAD.MOV.U32 R18, RZ, RZ, RZ ;  /* 0x000000ffff127224 */ /* 0x000fe200078e00ff */
[----:B------:R-:W1:Y:S02]  /*0170*/  LDCU UR40, c[0x0][0x390] ;  /* 0x00007200ff2877ac */ /* 0x000e640008000800 */
[----:B------:R-:W-:Y:S01]  /*0180*/  IMAD.MOV R19, RZ, RZ, -R22 ;  /* 0x000000ffff137224 */ /* 0x000fe200078e0a16 */
[----:B------:R-:W2:Y:S01]  /*0190*/  LDCU.64 UR38, c[0x0][0x388] ;  /* 0x00007100ff2677ac */ /* 0x000ea20008000a00 */
[----:B0-----:R-:W-:-:S04]  /*01a0*/  UIADD3 UR4, UP0, UPT, UR4, 0x8, URZ ;  /* 0x0000000804047890 */ /* 0x001fc8000ff1e0ff */
[----:B------:R-:W-:Y:S02]  /*01b0*/  UIADD3.X UR5, UPT, UPT, URZ, UR5, URZ, UP0, !UPT ;  /* 0x00000005ff057290 */ /* 0x000fe400087fe4ff */
[----:B------:R-:W-:-:S04]  /*01c0*/  IMAD.U32 R26, RZ, RZ, UR4 ;  /* 0x00000004ff1a7e24 */ /* 0x000fc8000f8e00ff */
[----:B-12---:R-:W-:-:S07]  /*01d0*/  IMAD.U32 R27, RZ, RZ, UR5 ;  /* 0x00000005ff1b7e24 */ /* 0x006fce000f8e00ff */
.L_x_38:
[----:B------:R-:W2:Y:S01]  /*01e0*/  LDG.E R8, desc[UR36][R26.64+-0x8] ;  /* 0xfffff8241a087981 */ /* 0x000ea2000c1e1900 */
[----:B------:R-:W2:Y:S01]  /*01f0*/  LDC R3, c[0x0][0x394] ;  /* 0x0000e500ff037b82 */ /* 0x000ea20000000800 */
[----:B------:R-:W-:Y:S01]  /*0200*/  VIADD R19, R19, 0x2 ;  /* 0x0000000213137836 */ /* 0x000fe20000000000 */
[----:B------:R-:W-:Y:S01]  /*0210*/  IADD3 R10, P1, PT, R26, R17, RZ ;  /* 0x000000111a0a7210 */ /* 0x000fe20007f3e0ff */
[----:B------:R-:W-:Y:S04]  /*0220*/  BSSY.RECONVERGENT B6, `(.L_x_8) ;  /* 0x000001a000067945 */ /* 0x000fe80003800200 */
[----:B------:R-:W-:Y:S01]  /*0230*/  BSSY.RELIABLE B0, `(.L_x_9) ;  /* 0x000000c000007945 */ /* 0x000fe20003800100 */
[----:B------:R-:W-:Y:S02]  /*0240*/  ISETP.NE.AND P2, PT, R19, RZ, PT ;  /* 0x000000ff1300720c */ /* 0x000fe40003f45270 */
[----:B------:R-:W-:-:S02]  /*0250*/  LEA.HI.X.SX32 R11, R17, R27, 0x1, P1 ;  /* 0x0000001b110b7211 */ /* 0x000fc400008f0eff */
[----:B------:R-:W-:Y:S02]  /*0260*/  P2R R24, PR, RZ, 0x4 ;  /* 0x00000004ff187803 */ /* 0x000fe40000000000 */
[----:B--2---:R-:W-:-:S13]  /*0270*/  FSETP.NEU.AND P0, PT, R8, R3, PT ;  /* 0x000000030800720b */ /* 0x004fda0003f0d000 */
[----:B------:R-:W-:Y:S05]  /*0280*/  @!P0 BRA `(.L_x_10) ;  /* 0x0000000000088947 */ /* 0x000fea0003800000 */
[----:B------:R0:W5:Y:S01]  /*0290*/  LDG.E R10, desc[UR36][R10.64+-0x8] ;  /* 0xfffff8240a0a7981 */ /* 0x000162000c1e1900 */
[----:B------:R-:W-:Y:S05]  /*02a0*/  BRA `(.L_x_11) ;  /* 0x0000000000107947 */ /* 0x000fea0003800000 */
.L_x_10:
[----:B------:R-:W2:Y:S02]  /*02b0*/  LDG.E R10, desc[UR36][R10.64+-0x8] ;  /* 0xfffff8240a0a7981 */ /* 0x000ea4000c1e1900 */
[----:B--2---:R-:W-:-:S13]  /*02c0*/  FSETP.NEU.AND P0, PT, R10, R3, PT ;  /* 0x000000030a00720b */ /* 0x004fda0003f0d000 */
[----:B------:R-:W-:Y:S05]  /*02d0*/  @!P0 BREAK.RELIABLE B0 ;  /* 0x0000000000008942 */ /* 0x000fea0003800100 */
[----:B------:R-:W-:Y:S05]  /*02e0*/  @!P0 BRA `(.L_x_12) ;  /* 0x0000000000348947 */ /* 0x000fea0003800000 */
.L_x_11:
[----:B------:R-:W-:Y:S05]  /*02f0*/  BSYNC.RELIABLE B0 ;  /* 0x0000000000007941 */ /* 0x000fea0003800100 */
.L_x_9:
[----:B------:R-:W-:Y:S01]  /*0300*/  F2F.F64.F32 R8, R8 ;  /* 0x0000000800087310 */ /* 0x000fe20000201800 */
[----:B------:R-:W-:Y:S01]  /*0310*/  MOV R12, 0x20 ;  /* 0x00000020000c7802 */ /* 0x000fe20000000f00 */
[----:B------:R-:W1:Y:S01]  /*0320*/  LDCU.64 UR4, c[0x4][URZ] ;  /* 0x01000000ff0477ac */ /* 0x000e620008000a00 */
[----:B------:R-:W-:Y:S02]  /*0330*/  IMAD.MOV.U32 R6, RZ, RZ, R2 ;  /* 0x000000ffff067224 */ /* 0x000fe400078e0002 */
[----:B------:R-:W-:Y:S02]  /*0340*/  IMAD.MOV.U32 R7, RZ, RZ, R16 ;  /* 0x000000ffff077224 */ /* 0x000fe400078e0010 */
[----:B------:R-:W2:Y:S01]  /*0350*/  LDC.64 R12, c[0x4][R12] ;  /* 0x010000000c0c7b82 */ /* 0x000ea20000000a00 */
[----:B0----5:R-:W0:Y:S01]  /*0360*/  F2F.F64.F32 R10, R10 ;  /* 0x0000000a000a7310 */ /* 0x021e220000201800 */
[----:B-1----:R-:W-:Y:S02]  /*0370*/  IMAD.U32 R4, RZ, RZ, UR4 ;  /* 0x00000004ff047e24 */ /* 0x002fe4000f8e00ff */
[----:B------:R-:W-:Y:S01]  /*0380*/  IMAD.U32 R5, RZ, RZ, UR5 ;  /* 0x00000005ff057e24 */ /* 0x000fe2000f8e00ff */
[----:B0-----:R0:W-:Y:S06]  /*0390*/  STL.128 [R1], R8 ;  /* 0x0000000801007387 */ /* 0x0011ec0000100c00 */
[----:B------:R-:W-:-:S07]  /*03a0*/  LEPC R20, `(.L_x_12) ;  /* 0x000000001014794e */ /* 0x000fce0000000000 */
[----:B0-2---:R-:W-:Y:S05]  /*03b0*/  CALL.ABS.NOINC R12 ;  /* 0x000000000c007343 */ /* 0x005fea0003c00000 */
.L_x_12:
[----:B------:R-:W-:Y:S05]  /*03c0*/  BSYNC.RECONVERGENT B6 ;  /* 0x0000000000067941 */ /* 0x000fea0003800200 */
.L_x_8:
[C---:B------:R-:W-:Y:S01]  /*03d0*/  IADD3 R28, P0, PT, R18.reuse, UR38, RZ ;  /* 0x00000026121c7c10 */ /* 0x040fe2000ff1e0ff */
[----:B------:R-:W0:Y:S03]  /*03e0*/  LDC R3, c[0x0][0x394] ;  /* 0x0000e500ff037b82 */ /* 0x000e260000000800 */
[----:B------:R-:W-:-:S05]  /*03f0*/  LEA.HI.X.SX32 R29, R18, UR39, 0x1, P0 ;  /* 0x00000027121d7c11 */ /* 0x000fca00080f0eff */
[----:B------:R-:W0:Y:S01]  /*0400*/  LDG.E R8, desc[UR36][R28.64] ;  /* 0x000000241c087981 */ /* 0x000e22000c1e1900 */
[----:B------:R-:W-:Y:S04]  /*0410*/  BSSY.RECONVERGENT B6, `(.L_x_13) ;  /* 0x0000018000067945 */ /* 0x000fe80003800200 */
[----:B------:R-:W-:Y:S01]  /*0420*/  BSSY.RELIABLE B0, `(.L_x_14) ;  /* 0x000000a000007945 */ /* 0x000fe20003800100 */
[----:B------:R-:W-:Y:S01]  /*0430*/  IMAD.WIDE.U32 R10, R23, 0x8, R28 ;  /* 0x00000008170a7825 */ /* 0x000fe200078e001c */
[----:B0-----:R-:W-:-:S13]  /*0440*/  FSETP.NEU.AND P0, PT, R8, R3, PT ;  /* 0x000000030800720b */ /* 0x001fda0003f0d000 */
[----:B------:R-:W-:Y:S05]  /*0450*/  @!P0 BRA `(.L_x_15) ;  /* 0x0000000000088947 */ /* 0x000fea0003800000 */
[----:B------:R0:W5:Y:S01]  /*0460*/  LDG.E R10, desc[UR36][R10.64] ;  /* 0x000000240a0a7981 */ /* 0x000162000c1e1900 */
[----:B------:R-:W-:Y:S05]  /*0470*/  BRA `(.L_x_16) ;  /* 0x0000000000107947 */ /* 0x000fea0003800000 */
.L_x_15:
[----:B------:R-:W2:Y:S02]  /*0480*/  LDG.E R10, desc[UR36][R10.64] ;  /* 0x000000240a0a7981 */ /* 0x000ea4000c1e1900 */
[----:B--2---:R-:W-:-:S13]  /*0490*/  FSETP.NEU.AND P0, PT, R10, R3, PT ;  /* 0x000000030a00720b */ /* 0x004fda0003f0d000 */
[----:B------:R-:W-:Y:S05]  /*04a0*/  @!P0 BREAK.RELIABLE B0 ;  /* 0x0000000000008942 */ /* 0x000fea0003800100 */
[----:B------:R-:W-:Y:S05]  /*04b0*/  @!P0 BRA `(.L_x_17) ;  /* 0x0000000000348947 */ /* 0x000fea0003800000 */
.L_x_16:
[----:B------:R-:W-:Y:S05]  /*04c0*/  BSYNC.RELIABLE B0 ;  /* 0x0000000000007941 */ /* 0x000fea0003800100 */
.L_x_14:
        /* <DEDUP_REMOVED lines=12> */
.L_x_17:
[----:B------:R-:W-:Y:S05]  /*0590*/  BSYNC.RECONVERGENT B6 ;  /* 0x0000000000067941 */ /* 0x000fea0003800200 */
.L_x_13:
[----:B------:R-:W-:Y:S01]  /*05a0*/  MOV R8, 0x20 ;  /* 0x0000002000087802 */ /* 0x000fe20000000f00 */
[----:B------:R-:W-:Y:S01]  /*05b0*/  IMAD.MOV.U32 R3, RZ, RZ, 0x3f800000 ;  /* 0x3f800000ff037424 */ /* 0x000fe200078e00ff */
[----:B------:R-:W0:Y:S01]  /*05c0*/  LDCU.64 UR4, c[0x4][0x10] ;  /* 0x01000200ff0477ac */ /* 0x000e220008000a00 */
[----:B------:R-:W-:-:S03]  /*05d0*/  CS2R R6, SRZ ;  /* 0x0000000000067805 */ /* 0x000fc6000001ff00 */
[----:B------:R1:W-:Y:S01]  /*05e0*/  STG.E desc[UR36][R26.64+-0x4], R3 ;  /* 0xfffffc031a007986 */ /* 0x0003e2000c101924 */
[----:B------:R-:W2:Y:S01]  /*05f0*/  LDC.64 R8, c[0x4][R8] ;  /* 0x0100000008087b82 */ /* 0x000ea20000000a00 */
[----:B0-----:R-:W-:Y:S02]  /*0600*/  IMAD.U32 R4, RZ, RZ, UR4 ;  /* 0x00000004ff047e24 */ /* 0x001fe4000f8e00ff */
[----:B-1----:R-:W-:-:S07]  /*0610*/  IMAD.U32 R5, RZ, RZ, UR5 ;  /* 0x00000005ff057e24 */ /* 0x002fce000f8e00ff */
[----:B------:R-:W-:-:S07]  /*0620*/  LEPC R20, `(.L_x_18) ;  /* 0x000000001014794e */ /* 0x000fce0000000000 */
[----:B--2---:R-:W-:Y:S05]  /*0630*/  CALL.ABS.NOINC R8 ;  /* 0x0000000008007343 */ /* 0x004fea0003c00000 */
.L_x_18:
[----:B------:R-:W-:Y:S01]  /*0640*/  IMAD.MOV.U32 R4, RZ, RZ, R28 ;  /* 0x000000ffff047224 */ /* 0x000fe200078e001c */
[----:B------:R-:W0:Y:S01]  /*0650*/  LDC R3, c[0x0][0x394] ;  /* 0x0000e500ff037b82 */ /* 0x000e220000000800 */
[----:B------:R-:W-:-:S05]  /*0660*/  IMAD.MOV.U32 R5, RZ, RZ, R29 ;  /* 0x000000ffff057224 */ /* 0x000fca00078e001d */
[----:B------:R-:W0:Y:S01]  /*0670*/  LDG.E R0, desc[UR36][R4.64+0x4] ;  /* 0x0000042404007981 */ /* 0x000e22000c1e1900 */
[----:B------:R-:W-:Y:S04]  /*0680*/  BSSY.RECONVERGENT B6, `(.L_x_19) ;  /* 0x0000012000067945 */ /* 0x000fe80003800200 */
[----:B------:R-:W-:Y:S01]  /*0690*/  BSSY.RELIABLE B0, `(.L_x_20) ;  /* 0x0000008000007945 */ /* 0x000fe20003800100 */
[----:B0-----:R-:W-:-:S13]  /*06a0*/  FSETP.NEU.AND P0, PT, R0, R3, PT ;  /* 0x000000030000720b */ /* 0x001fda0003f0d000 */
[----:B------:R-:W-:Y:S05]  /*06b0*/  @P0 BRA `(.L_x_21) ;  /* 0x0000000000140947 */ /* 0x000fea0003800000 */
[----:B------:R-:W-:-:S06]  /*06c0*/  IMAD.WIDE.U32 R4, R23, 0x8, R4 ;  /* 0x0000000817047825 */ /* 0x000fcc00078e0004 */
[----:B------:R-:W2:Y:S02]  /*06d0*/  LDG.E R4, desc[UR36][R4.64+0x4] ;  /* 0x0000042404047981 */ /* 0x000ea4000c1e1900 */
[----:B--2---:R-:W-:-:S13]  /*06e0*/  FSETP.NEU.AND P0, PT, R4, R3, PT ;  /* 0x000000030400720b */ /* 0x004fda0003f0d000 */
[----:B------:R-:W-:Y:S05]  /*06f0*/  @!P0 BREAK.RELIABLE B0 ;  /* 0x0000000000008942 */ /* 0x000fea0003800100 */
[----:B------:R-:W-:Y:S05]  /*0700*/  @!P0 BRA `(.L_x_22) ;  /* 0x0000000000248947 */ /* 0x000fea0003800000 */
.L_x_21:
[----:B------:R-:W-:Y:S05]  /*0710*/  BSYNC.RELIABLE B0 ;  /* 0x0000000000007941 */ /* 0x000fea0003800100 */
.L_x_20:
[----:B------:R-:W-:Y:S01]  /*0720*/  MOV R8, 0x20 ;  /* 0x0000002000087802 */ /* 0x000fe20000000f00 */
[----:B------:R-:W0:Y:S01]  /*0730*/  LDCU.64 UR4, c[0x4][0x18] ;  /* 0x01000300ff0477ac */ /* 0x000e220008000a00 */
[----:B------:R-:W-:-:S04]  /*0740*/  CS2R R6, SRZ ;  /* 0x0000000000067805 */ /* 0x000fc8000001ff00 */
[----:B------:R-:W1:Y:S01]  /*0750*/  LDC.64 R8, c[0x4][R8] ;  /* 0x0100000008087b82 */ /* 0x000e620000000a00 */
[----:B0-----:R-:W-:Y:S02]  /*0760*/  IMAD.U32 R4, RZ, RZ, UR4 ;  /* 0x00000004ff047e24 */ /* 0x001fe4000f8e00ff */
[----:B------:R-:W-:-:S07]  /*0770*/  IMAD.U32 R5, RZ, RZ, UR5 ;  /* 0x00000005ff057e24 */ /* 0x000fce000f8e00ff */
[----:B------:R-:W-:-:S07]  /*0780*/  LEPC R20, `(.L_x_22) ;  /* 0x000000001014794e */ /* 0x000fce0000000000 */
[----:B-1----:R-:W-:Y:S05]  /*0790*/  CALL.ABS.NOINC R8 ;  /* 0x0000000008007343 */ /* 0x002fea0003c00000 */
.L_x_22:
[----:B------:R-:W-:Y:S05]  /*07a0*/  BSYNC.RECONVERGENT B6 ;  /* 0x0000000000067941 */ /* 0x000fea0003800200 */
.L_x_19:
[----:B------:R-:W2:Y:S01]  /*07b0*/  LDG.E R8, desc[UR36][R26.64] ;  /* 0x000000241a087981 */ /* 0x000ea2000c1e1900 */
[----:B------:R-:W2:Y:S01]  /*07c0*/  LDC R3, c[0x0][0x394] ;  /* 0x0000e500ff037b82 */ /* 0x000ea20000000800 */
[----:B------:R-:W-:Y:S01]  /*07d0*/  IADD3 R10, P1, PT, R26, R17, RZ ;  /* 0x000000111a0a7210 */ /* 0x000fe20007f3e0ff */
[----:B------:R-:W-:Y:S04]  /*07e0*/  BSSY.RECONVERGENT B6, `(.L_x_23) ;  /* 0x0000018000067945 */ /* 0x000fe80003800200 */
[----:B------:R-:W-:Y:S01]  /*07f0*/  BSSY.RELIABLE B0, `(.L_x_24) ;  /* 0x000000a000007945 */ /* 0x000fe20003800100 */
[----:B------:R-:W-:Y:S02]  /*0800*/  LEA.HI.X.SX32 R11, R17, R27, 0x1, P1 ;  /* 0x0000001b110b7211 */ /* 0x000fe400008f0eff */
[----:B--2---:R-:W-:-:S13]  /*0810*/  FSETP.NEU.AND P0, PT, R8, R3, PT ;  /* 0x000000030800720b */ /* 0x004fda0003f0d000 */
[----:B------:R-:W-:Y:S05]  /*0820*/  @!P0 BRA `(.L_x_25) ;  /* 0x0000000000088947 */ /* 0x000fea0003800000 */
[----:B------:R0:W5:Y:S01]  /*0830*/  LDG.E R10, desc[UR36][R10.64] ;  /* 0x000000240a0a7981 */ /* 0x000162000c1e1900 */
[----:B------:R-:W-:Y:S05]  /*0840*/  BRA `(.L_x_26) ;  /* 0x0000000000107947 */ /* 0x000fea0003800000 */
.L_x_25:
[----:B------:R-:W2:Y:S02]  /*0850*/  LDG.E R10, desc[UR36][R10.64] ;  /* 0x000000240a0a7981 */ /* 0x000ea4000c1e1900 */
[----:B--2---:R-:W-:-:S13]  /*0860*/  FSETP.NEU.AND P0, PT, R10, R3, PT ;  /* 0x000000030a00720b */ /* 0x004fda0003f0d000 */
[----:B------:R-:W-:Y:S05]  /*0870*/  @!P0 BREAK.RELIABLE B0 ;  /* 0x0000000000008942 */ /* 0x000fea0003800100 */
[----:B------:R-:W-:Y:S05]  /*0880*/  @!P0 BRA `(.L_x_27) ;  /* 0x0000000000348947 */ /* 0x000fea0003800000 */
.L_x_26:
[----:B------:R-:W-:Y:S05]  /*0890*/  BSYNC.RELIABLE B0 ;  /* 0x0000000000007941 */ /* 0x000fea0003800100 */
.L_x_24:
        /* <DEDUP_REMOVED lines=12> */
.L_x_27:
[----:B------:R-:W-:Y:S05]  /*0960*/  BSYNC.RECONVERGENT B6 ;  /* 0x0000000000067941 */ /* 0x000fea0003800200 */
.L_x_23:
[----:B------:R-:W0:Y:S02]  /*0970*/  LDC.64 R4, c[0x0][0x390] ;  /* 0x0000e400ff047b82 */ /* 0x000e240000000a00 */
[----:B0-----:R-:W-:-:S04]  /*0980*/  IADD3 R30, P0, PT, R28, R4, RZ ;  /* 0x000000041c1e7210 */ /* 0x001fc80007f1e0ff */
[----:B------:R-:W-:-:S05]  /*0990*/  LEA.HI.X.SX32 R31, R4, R29, 0x1, P0 ;  /* 0x0000001d041f7211 */ /* 0x000fca00000f0eff */
[----:B------:R-:W2:Y:S01]  /*09a0*/  LDG.E R8, desc[UR36][R30.64] ;  /* 0x000000241e087981 */ /* 0x000ea2000c1e1900 */
[----:B------:R-:W-:Y:S04]  /*09b0*/  BSSY.RECONVERGENT B6, `(.L_x_28) ;  /* 0x0000018000067945 */ /* 0x000fe80003800200 */
[----:B------:R-:W-:Y:S01]  /*09c0*/  BSSY.RELIABLE B0, `(.L_x_29) ;  /* 0x000000a000007945 */ /* 0x000fe20003800100 */
[----:B------:R-:W-:Y:S01]  /*09d0*/  IMAD.WIDE.U32 R28, R23, 0x8, R30 ;  /* 0x00000008171c7825 */ /* 0x000fe200078e001e */
[----:B--2---:R-:W-:-:S13]  /*09e0*/  FSETP.NEU.AND P0, PT, R8, R5, PT ;  /* 0x000000050800720b */ /* 0x004fda0003f0d000 */
[----:B------:R-:W-:Y:S05]  /*09f0*/  @!P0 BRA `(.L_x_30) ;  /* 0x0000000000088947 */ /* 0x000fea0003800000 */
[----:B------:R0:W5:Y:S01]  /*0a00*/  LDG.E R10, desc[UR36][R28.64] ;  /* 0x000000241c0a7981 */ /* 0x000162000c1e1900 */
[----:B------:R-:W-:Y:S05]  /*0a10*/  BRA `(.L_x_31) ;  /* 0x0000000000107947 */ /* 0x000fea0003800000 */
.L_x_30:
[----:B------:R-:W2:Y:S02]  /*0a20*/  LDG.E R10, desc[UR36][R28.64] ;  /* 0x000000241c0a7981 */ /* 0x000ea4000c1e1900 */
[----:B--2---:R-:W-:-:S13]  /*0a30*/  FSETP.NEU.AND P0, PT, R10, R5, PT ;  /* 0x000000050a00720b */ /* 0x004fda0003f0d000 */
[----:B------:R-:W-:Y:S05]  /*0a40*/  @!P0 BREAK.RELIABLE B0 ;  /* 0x0000000000008942 */ /* 0x000fea0003800100 */
[----:B------:R-:W-:Y:S05]  /*0a50*/  @!P0 BRA `(.L_x_32) ;  /* 0x0000000000348947 */ /* 0x000fea0003800000 */
.L_x_31:
[----:B------:R-:W-:Y:S05]  /*0a60*/  BSYNC.RELIABLE B0 ;  /* 0x0000000000007941 */ /* 0x000fea0003800100 */
.L_x_29:
[----:B------:R-:W-:Y:S01]  /*0a70*/  F2F.F64.F32 R8, R8 ;  /* 0x0000000800087310 */ /* 0x000fe20000201800 */
[----:B------:R-:W-:Y:S01]  /*0a80*/  MOV R12, 0x20 ;  /* 0x00000020000c7802 */ /* 0x000fe20000000f00 */
[----:B------:R-:W1:Y:S01]  /*0a90*/  LDCU.64 UR4, c[0x4][0x8] ;  /* 0x01000100ff0477ac */ /* 0x000e620008000a00 */
[----:B------:R-:W-:Y:S02]  /*0aa0*/  IMAD.MOV.U32 R6, RZ, RZ, R2 ;  /* 0x000000ffff067224 */ /* 0x000fe400078e0002 */
[----:B------:R-:W-:Y:S02]  /*0ab0*/  IMAD.MOV.U32 R7, RZ, RZ, R16 ;  /* 0x000000ffff077224 */ /* 0x000fe400078e0010 */
[----:B------:R-:W2:Y:S01]  /*0ac0*/  LDC.64 R12, c[0x4][R12] ;  /* 0x010000000c0c7b82 */ /* 0x000ea20000000a00 */
[----:B-----5:R-:W3:Y:S01]  /*0ad0*/  F2F.F64.F32 R10, R10 ;  /* 0x0000000a000a7310 */ /* 0x020ee20000201800 */
[----:B-1----:R-:W-:Y:S02]  /*0ae0*/  IMAD.U32 R4, RZ, RZ, UR4 ;  /* 0x00000004ff047e24 */ /* 0x002fe4000f8e00ff */
[----:B------:R-:W-:Y:S01]  /*0af0*/  IMAD.U32 R5, RZ, RZ, UR5 ;  /* 0x00000005ff057e24 */ /* 0x000fe2000f8e00ff */
[----:B---3--:R1:W-:Y:S06]  /*0b00*/  STL.128 [R1], R8 ;  /* 0x0000000801007387 */ /* 0x0083ec0000100c00 */
[----:B------:R-:W-:-:S07]  /*0b10*/  LEPC R20, `(.L_x_32) ;  /* 0x000000001014794e */ /* 0x000fce0000000000 */
[----:B012---:R-:W-:Y:S05]  /*0b20*/  CALL.ABS.NOINC R12 ;  /* 0x000000000c007343 */ /* 0x007fea0003c00000 */
.L_x_32:
[----:B------:R-:W-:Y:S05]  /*0b30*/  BSYNC.RECONVERGENT B6 ;  /* 0x0000000000067941 */ /* 0x000fea0003800200 */
.L_x_28:
        /* <DEDUP_REMOVED lines=10> */
.L_x_33:
[----:B------:R-:W2:Y:S01]  /*0be0*/  LDG.E R30, desc[UR36][R30.64+0x4] ;  /* 0x000004241e1e7981 */ /* 0x000ea2000c1e1900 */
[----:B------:R-:W2:Y:S01]  /*0bf0*/  LDC R3, c[0x0][0x394] ;  /* 0x0000e500ff037b82 */ /* 0x000ea20000000800 */
[----:B------:R-:W-:Y:S04]  /*0c00*/  BSSY.RECONVERGENT B6, `(.L_x_34) ;  /* 0x0000011000067945 */ /* 0x000fe80003800200 */
[----:B------:R-:W-:Y:S01]  /*0c10*/  BSSY.RELIABLE B0, `(.L_x_35) ;  /* 0x0000007000007945 */ /* 0x000fe20003800100 */
[----:B--2---:R-:W-:-:S13]  /*0c20*/  FSETP.NEU.AND P0, PT, R30, R3, PT ;  /* 0x000000031e00720b */ /* 0x004fda0003f0d000 */
[----:B------:R-:W-:Y:S05]  /*0c30*/  @P0 BRA `(.L_x_36) ;  /* 0x0000000000100947 */ /* 0x000fea0003800000 */
[----:B------:R-:W2:Y:S02]  /*0c40*/  LDG.E R28, desc[UR36][R28.64+0x4] ;  /* 0x000004241c1c7981 */ /* 0x000ea4000c1e1900 */
[----:B--2---:R-:W-:-:S13]  /*0c50*/  FSETP.NEU.AND P0, PT, R28, R3, PT ;  /* 0x000000031c00720b */ /* 0x004fda0003f0d000 */
[----:B------:R-:W-:Y:S05]  /*0c60*/  @!P0 BREAK.RELIABLE B0 ;  /* 0x0000000000008942 */ /* 0x000fea0003800100 */
[----:B------:R-:W-:Y:S05]  /*0c70*/  @!P0 BRA `(.L_x_37) ;  /* 0x0000000000248947 */ /* 0x000fea0003800000 */
.L_x_36:
[----:B------:R-:W-:Y:S05]  /*0c80*/  BSYNC.RELIABLE B0 ;  /* 0x0000000000007941 */ /* 0x000fea0003800100 */
.L_x_35:
        /* <DEDUP_REMOVED lines=8> */
.L_x_37:
[----:B------:R-:W-:Y:S05]  /*0d10*/  BSYNC.RECONVERGENT B6 ;  /* 0x0000000000067941 */ /* 0x000fea0003800200 */
.L_x_34:
[----:B------:R-:W-:Y:S01]  /*0d20*/  ISETP.NE.AND P6, PT, R24, RZ, PT ;  /* 0x000000ff1800720c */ /* 0x000fe20003fc5270 */
[----:B------:R-:W-:Y:S01]  /*0d30*/  IMAD.U32 R3, RZ, RZ, UR40 ;  /* 0x00000028ff037e24 */ /* 0x000fe2000f8e00ff */
[----:B------:R-:W-:-:S03]  /*0d40*/  IADD3 R26, P0, PT, R26, 0x10, RZ ;  /* 0x000000101a1a7810 */ /* 0x000fc60007f1e0ff */
[----:B------:R-:W-:Y:S02]  /*0d50*/  IMAD R18, R3, 0x2, R18 ;  /* 0x0000000203127824 */ /* 0x000fe400078e0212 */
[----:B------:R-:W-:-:S06]  /*0d60*/  IMAD.X R27, RZ, RZ, R27, P0 ;  /* 0x000000ffff1b7224 */ /* 0x000fcc00000e061b */
[----:B------:R-:W-:Y:S05]  /*0d70*/  @P6 BRA `(.L_x_38) ;  /* 0xfffffff400186947 */ /* 0x000fea000383ffff */
[----:B------:R-:W-:Y:S05]  /*0d80*/  BSYNC.RECONVERGENT B7 ;  /* 0x0000000000077941 */ /* 0x000fea0003800200 */
.L_x_7:
[----:B------:R-:W0:Y:S02]  /*0d90*/  LDC R0, c[0x0][0x380] ;  /* 0x0000e000ff007b82 */ /* 0x000e240000000800 */
[----:B0-----:R-:W-:-:S04]  /*0da0*/  LOP3.LUT R0, R0, 0x1, RZ, 0xc0, !PT ;  /* 0x0000000100007812 */ /* 0x001fc800078ec0ff */
[----:B------:R-:W-:-:S13]  /*0db0*/  ISETP.NE.U32.AND P0, PT, R0, 0x1, PT ;  /* 0x000000010000780c */ /* 0x000fda0003f05070 */
[----:B------:R-:W-:Y:S05]  /*0dc0*/  @P0 EXIT ;  /* 0x000000000000094d */ /* 0x000fea0003800000 */
[----:B------:R-:W0:Y:S01]  /*0dd0*/  LDC.64 R18, c[0x0][0x388] ;  /* 0x0000e200ff127b82 */ /* 0x000e220000000a00 */
[----:B------:R-:W1:Y:S01]  /*0de0*/  LDCU UR6, c[0x0][0x394] ;  /* 0x00007280ff0677ac */ /* 0x000e620008000800 */
[----:B------:R-:W2:Y:S01]  /*0df0*/  LDCU.64 UR4, c[0x0][0x388] ;  /* 0x00007100ff0477ac */ /* 0x000ea20008000a00 */
[----:B0-----:R-:W-:-:S05]  /*0e00*/  IMAD.WIDE.U32 R18, R22, 0x8, R18 ;  /* 0x0000000816127825 */ /* 0x001fca00078e0012 */
[----:B------:R-:W1:Y:S02]  /*0e10*/  LDG.E R8, desc[UR36][R18.64] ;  /* 0x0000002412087981 */ /* 0x000e64000c1e1900 */
[----:B-1----:R-:W-:-:S13]  /*0e20*/  FSETP.NEU.AND P0, PT, R8, UR6, PT ;  /* 0x0000000608007c0b */ /* 0x002fda000bf0d000 */
[----:B------:R-:W-:-:S04]  /*0e30*/  @P0 IADD3 R10, P1, PT, R18, R17, RZ ;  /* 0x00000011120a0210 */ /* 0x000fc80007f3e0ff */
[----:B------:R-:W-:-:S05]  /*0e40*/  @P0 LEA.HI.X.SX32 R11, R17, R19, 0x1, P1 ;  /* 0x00000013110b0211 */ /* 0x000fca00008f0eff */
[----:B------:R0:W5:Y:S01]  /*0e50*/  @P0 LDG.E R10, desc[UR36][R10.64] ;  /* 0x000000240a0a0981 */ /* 0x000162000c1e1900 */
[----:B------:R-:W-:-:S05]  /*0e60*/  IMAD R3, R22, R3, RZ ;  /* 0x0000000316037224 */ /* 0x000fca00078e02ff */
[----:B--2---:R-:W-:-:S04]  /*0e70*/  IADD3 R24, P1, PT, R3, UR4, RZ ;  /* 0x0000000403187c10 */ /* 0x004fc8000ff3e0ff */
[----:B------:R-:W-:Y:S01]  /*0e80*/  LEA.HI.X.SX32 R25, R3, UR5, 0x1, P1 ;  /* 0x0000000503197c11 */ /* 0x000fe200088f0eff */
[----:B0-----:R-:W-:Y:S08]  /*0e90*/  @P0 BRA `(.L_x_39) ;  /* 0x0000000000140947 */ /* 0x001ff00003800000 */
[----:B------:R-:W-:-:S04]  /*0ea0*/  IADD3 R4, P0, PT, R18, R17, RZ ;  /* 0x0000001112047210 */ /* 0x000fc80007f1e0ff */
[----:B------:R-:W-:-:S05]  /*0eb0*/  LEA.HI.X.SX32 R5, R17, R19, 0x1, P0 ;  /* 0x0000001311057211 */ /* 0x000fca00000f0eff */
[----:B-----5:R-:W2:Y:S02]  /*0ec0*/  LDG.E R10, desc[UR36][R4.64] ;  /* 0x00000024040a7981 */ /* 0x020ea4000c1e1900 */
[----:B--2---:R-:W-:-:S13]  /*0ed0*/  FSETP.NEU.AND P0, PT, R10, UR6, PT ;  /* 0x000000060a007c0b */ /* 0x004fda000bf0d000 */
[----:B------:R-:W-:Y:S05]  /*0ee0*/  @!P0 BRA `(.L_x_40) ;  /* 0x0000000000308947 */ /* 0x000fea0003800000 */
.L_x_39:
[----:B------:R-:W-:Y:S01]  /*0ef0*/  F2F.F64.F32 R8, R8 ;  /* 0x0000000800087310 */ /* 0x000fe20000201800 */
[----:B------:R-:W-:Y:S01]  /*0f00*/  MOV R0, 0x20 ;  /* 0x0000002000007802 */ /* 0x000fe20000000f00 */
[----:B------:R-:W0:Y:S01]  /*0f10*/  LDCU.64 UR4, c[0x4][URZ] ;  /* 0x01000000ff0477ac */ /* 0x000e220008000a00 */
[----:B------:R-:W-:Y:S02]  /*0f20*/  IMAD.MOV.U32 R6, RZ, RZ, R2 ;  /* 0x000000ffff067224 */ /* 0x000fe400078e0002 */
[----:B------:R1:W2:Y:S01]  /*0f30*/  LDC.64 R12, c[0x4][R0] ;  /* 0x01000000000c7b82 */ /* 0x0002a20000000a00 */
[----:B------:R-:W-:Y:S02]  /*0f40*/  IMAD.MOV.U32 R7, RZ, RZ, R16 ;  /* 0x000000ffff077224 */ /* 0x000fe400078e0010 */
[----:B-----5:R-:W3:Y:S01]  /*0f50*/  F2F.F64.F32 R10, R10 ;  /* 0x0000000a000a7310 */ /* 0x020ee20000201800 */
[----:B0-----:R-:W-:Y:S02]  /*0f60*/  IMAD.U32 R4, RZ, RZ, UR4 ;  /* 0x00000004ff047e24 */ /* 0x001fe4000f8e00ff */
[----:B------:R-:W-:Y:S01]  /*0f70*/  IMAD.U32 R5, RZ, RZ, UR5 ;  /* 0x00000005ff057e24 */ /* 0x000fe2000f8e00ff */
[----:B---3--:R1:W-:Y:S06]  /*0f80*/  STL.128 [R1], R8 ;  /* 0x0000000801007387 */ /* 0x0083ec0000100c00 */
[----:B------:R-:W-:-:S07]  /*0f90*/  LEPC R20, `(.L_x_40) ;  /* 0x000000001014794e */ /* 0x000fce0000000000 */
[----:B-12---:R-:W-:Y:S05]  /*0fa0*/  CALL.ABS.NOINC R12 ;  /* 0x000000000c007343 */ /* 0x006fea0003c00000 */
.L_x_40:
[----:B------:R-:W2:Y:S01]  /*0fb0*/  LDG.E R8, desc[UR36][R24.64] ;  /* 0x0000002418087981 */ /* 0x000ea2000c1e1900 */
[----:B------:R-:W2:Y:S01]  /*0fc0*/  LDC R3, c[0x0][0x394] ;  /* 0x0000e500ff037b82 */ /* 0x000ea20000000800 */
[----:B------:R-:W-:Y:S04]  /*0fd0*/  BSSY.RECONVERGENT B7, `(.L_x_41) ;  /* 0x0000018000077945 */ /* 0x000fe80003800200 */
[----:B------:R-:W-:Y:S01]  /*0fe0*/  BSSY.RELIABLE B6, `(.L_x_42) ;  /* 0x000000a000067945 */ /* 0x000fe20003800100 */
[----:B------:R-:W-:Y:S01]  /*0ff0*/  IMAD.WIDE.U32 R22, R23, 0x8, R24 ;  /* 0x0000000817167825 */ /* 0x000fe200078e0018 */
[----:B--2---:R-:W-:-:S13]  /*1000*/  FSETP.NEU.AND P0, PT, R8, R3, PT ;  /* 0x000000030800720b */ /* 0x004fda0003f0d000 */
[----:B------:R-:W-:Y:S05]  /*1010*/  @!P0 BRA `(.L_x_43) ;  /* 0x0000000000088947 */ /* 0x000fea0003800000 */
[----:B------:R0:W5:Y:S01]  /*1020*/  LDG.E R10, desc[UR36][R22.64] ;  /* 0x00000024160a7981 */ /* 0x000162000c1e1900 */
[----:B------:R-:W-:Y:S05]  /*1030*/  BRA `(.L_x_44) ;  /* 0x0000000000107947 */ /* 0x000fea0003800000 */
.L_x_43:
[----:B------:R-:W2:Y:S02]  /*1040*/  LDG.E R10, desc[UR36][R22.64] ;  /* 0x00000024160a7981 */ /* 0x000ea4000c1e1900 */
[----:B--2---:R-:W-:-:S13]  /*1050*/  FSETP.NEU.AND P0, PT, R10, R3, PT ;  /* 0x000000030a00720b */ /* 0x004fda0003f0d000 */
[----:B------:R-:W-:Y:S05]  /*1060*/  @!P0 BREAK.RELIABLE B6 ;  /* 0x0000000000068942 */ /* 0x000fea0003800100 */
[----:B------:R-:W-:Y:S05]  /*1070*/  @!P0 BRA `(.L_x_45) ;  /* 0x0000000000348947 */ /* 0x000fea0003800000 */
.L_x_44:
[----:B------:R-:W-:Y:S05]  /*1080*/  BSYNC.RELIABLE B6 ;  /* 0x0000000000067941 */ /* 0x000fea0003800100 */
.L_x_42:
[----:B------:R-:W-:Y:S01]  /*1090*/  F2F.F64.F32 R8, R8 ;  /* 0x0000000800087310 */ /* 0x000fe20000201800 */
[----:B------:R-:W-:Y:S01]  /*10a0*/  MOV R0, 0x20 ;  /* 0x0000002000007802 */ /* 0x000fe20000000f00 */
[----:B------:R-:W1:Y:S01]  /*10b0*/  LDCU.64 UR4, c[0x4][0x8] ;  /* 0x01000100ff0477ac */ /* 0x000e620008000a00 */
[----:B------:R-:W-:Y:S02]  /*10c0*/  IMAD.MOV.U32 R6, RZ, RZ, R2 ;  /* 0x000000ffff067224 */ /* 0x000fe400078e0002 */
[----:B------:R2:W3:Y:S01]  /*10d0*/  LDC.64 R12, c[0x4][R0] ;  /* 0x01000000000c7b82 */ /* 0x0004e20000000a00 */
[----:B------:R-:W-:Y:S02]  /*10e0*/  IMAD.MOV.U32 R7, RZ, RZ, R16 ;  /* 0x000000ffff077224 */ /* 0x000fe400078e0010 */
[----:B-----5:R-:W4:Y:S01]  /*10f0*/  F2F.F64.F32 R10, R10 ;  /* 0x0000000a000a7310 */ /* 0x020f220000201800 */
[----:B-1----:R-:W-:Y:S02]  /*1100*/  IMAD.U32 R4, RZ, RZ, UR4 ;  /* 0x00000004ff047e24 */ /* 0x002fe4000f8e00ff */
[----:B------:R-:W-:Y:S01]  /*1110*/  IMAD.U32 R5, RZ, RZ, UR5 ;  /* 0x00000005ff057e24 */ /* 0x000fe2000f8e00ff */
[----:B----4-:R2:W-:Y:S06]  /*1120*/  STL.128 [R1], R8 ;  /* 0x0000000801007387 */ /* 0x0105ec0000100c00 */
[----:B------:R-:W-:-:S07]  /*1130*/  LEPC R20, `(.L_x_45) ;  /* 0x000000001014794e */ /* 0x000fce0000000000 */
[----:B0-23--:R-:W-:Y:S05]  /*1140*/  CALL.ABS.NOINC R12 ;  /* 0x000000000c007343 */ /* 0x00dfea0003c00000 */
.L_x_45:
[----:B------:R-:W-:Y:S05]  /*1150*/  BSYNC.RECONVERGENT B7 ;  /* 0x0000000000077941 */ /* 0x000fea0003800200 */
.L_x_41:
[----:B------:R-:W-:Y:S01]  /*1160*/  IMAD.MOV.U32 R3, RZ, RZ, 0x3f800000 ;  /* 0x3f800000ff037424 */ /* 0x000fe200078e00ff */
[----:B------:R-:W-:Y:S01]  /*1170*/  MOV R0, 0x20 ;  /* 0x0000002000007802 */ /* 0x000fe20000000f00 */
[----:B------:R-:W0:Y:S01]  /*1180*/  LDCU.64 UR4, c[0x4][0x10] ;  /* 0x01000200ff0477ac */ /* 0x000e220008000a00 */
[----:B------:R-:W-:Y:S02]  /*1190*/  CS2R R6, SRZ ;  /* 0x0000000000067805 */ /* 0x000fe4000001ff00 */
[----:B------:R1:W-:Y:S01]  /*11a0*/  STG.E desc[UR36][R18.64+0x4], R3 ;  /* 0x0000040312007986 */ /* 0x0003e2000c101924 */
[----:B------:R1:W2:Y:S01]  /*11b0*/  LDC.64 R8, c[0x4][R0] ;  /* 0x0100000000087b82 */ /* 0x0002a20000000a00 */
[----:B0-----:R-:W-:Y:S02]  /*11c0*/  IMAD.U32 R4, RZ, RZ, UR4 ;  /* 0x00000004ff047e24 */ /* 0x001fe4000f8e00ff */
[----:B-1----:R-:W-:-:S07]  /*11d0*/  IMAD.U32 R5, RZ, RZ, UR5 ;  /* 0x00000005ff057e24 */ /* 0x002fce000f8e00ff */
[----:B------:R-:W-:-:S07]  /*11e0*/  LEPC R20, `(.L_x_46) ;  /* 0x000000001014794e */ /* 0x000fce0000000000 */
[----:B--2---:R-:W-:Y:S05]  /*11f0*/  CALL.ABS.NOINC R8 ;  /* 0x0000000008007343 */ /* 0x004fea0003c00000 */
.L_x_46:
[----:B------:R-:W2:Y:S01]  /*1200*/  LDG.E R24, desc[UR36][R24.64+0x4] ;  /* 0x0000042418187981 */ /* 0x000ea2000c1e1900 */
[----:B------:R-:W2:Y:S01]  /*1210*/  LDC R3, c[0x0][0x394] ;  /* 0x0000e500ff037b82 */ /* 0x000ea20000000800 */
[----:B------:R-:W-:Y:S01]  /*1220*/  BSSY.RECONVERGENT B0, `(.L_x_47) ;  /* 0x0000006000007945 */ /* 0x000fe20003800200 */
[----:B--2---:R-:W-:-:S13]  /*1230*/  FSETP.NEU.AND P0, PT, R24, R3, PT ;  /* 0x000000031800720b */ /* 0x004fda0003f0d000 */
[----:B------:R-:W-:Y:S05]  /*1240*/  @P0 BRA `(.L_x_48) ;  /* 0x00000000000c0947 */ /* 0x000fea0003800000 */
[----:B------:R-:W2:Y:S02]  /*1250*/  LDG.E R22, desc[UR36][R22.64+0x4] ;  /* 0x0000042416167981 */ /* 0x000ea4000c1e1900 */
[----:B--2---:R-:W-:-:S13]  /*1260*/  FSETP.NEU.AND P0, PT, R22, R3, PT ;  /* 0x000000031600720b */ /* 0x004fda0003f0d000 */
[----:B------:R-:W-:Y:S05]  /*1270*/  @!P0 EXIT ;  /* 0x000000000000894d */ /* 0x000fea0003800000 */
.L_x_48:
[----:B------:R-:W-:Y:S05]  /*1280*/  BSYNC.RECONVERGENT B0 ;  /* 0x0000000000007941 */ /* 0x000fea0003800200 */
.L_x_47:
[----:B------:R-:W-:Y:S01]  /*1290*/  MOV R0, 0x20 ;  /* 0x0000002000007802 */ /* 0x000fe20000000f00 */
[----:B------:R-:W0:Y:S01]  /*12a0*/  LDCU.64 UR4, c[0x4][0x18] ;  /* 0x01000300ff0477ac */ /* 0x000e220008000a00 */
[----:B------:R-:W-:Y:S02]  /*12b0*/  CS2R R6, SRZ ;  /* 0x0000000000067805 */ /* 0x000fe4000001ff00 */
[----:B------:R1:W2:Y:S01]  /*12c0*/  LDC.64 R2, c[0x4][R0] ;  /* 0x0100000000027b82 */ /* 0x0002a20000000a00 */
[----:B0-----:R-:W-:Y:S02]  /*12d0*/  IMAD.U32 R4, RZ, RZ, UR4 ;  /* 0x00000004ff047e24 */ /* 0x001fe4000f8e00ff */
[----:B-1----:R-:W-:-:S07]  /*12e0*/  IMAD.U32 R5, RZ, RZ, UR5 ;  /* 0x00000005ff057e24 */ /* 0x002fce000f8e00ff */
[----:B------:R-:W-:-:S07]  /*12f0*/  LEPC R20, `(.L_x_49) ;  /* 0x000000001014794e */ /* 0x000fce0000000000 */
[----:B--2---:R-:W-:Y:S05]  /*1300*/  CALL.ABS.NOINC R2 ;  /* 0x0000000002007343 */ /* 0x004fea0003c00000 */
.L_x_49:
[----:B------:R-:W-:Y:S05]  /*1310*/  EXIT ;  /* 0x000000000000794d */ /* 0x000fea0003800000 */
.L_x_6:
[----:B------:R-:W-:Y:S01]  /*1320*/  ISETP.NE.AND P0, PT, R23, RZ, PT ;  /* 0x000000ff1700720c */ /* 0x000fe20003f05270 */
        /* <DEDUP_REMOVED lines=8> */
[----:B------:R-:W2:Y:S01]  /*13b0*/  LDCU UR40, c[0x0][0x390] ;  /* 0x00007200ff2877ac */ /* 0x000ea20008000800 */
[----:B------:R-:W3:Y:S01]  /*13c0*/  LDCU.64 UR38, c[0x0][0x388] ;  /* 0x00007100ff2677ac */ /* 0x000ee20008000a00 */
[----:B0-----:R-:W-:-:S04]  /*13d0*/  UIADD3 UR4, UP0, UPT, UR4, 0x8, URZ ;  /* 0x0000000804047890 */ /* 0x001fc8000ff1e0ff */
[----:B------:R-:W-:Y:S02]  /*13e0*/  UIADD3.X UR5, UPT, UPT, URZ, UR5, URZ, UP0, !UPT ;  /* 0x00000005ff057290 */ /* 0x000fe400087fe4ff */
[----:B------:R-:W-:-:S04]  /*13f0*/  IMAD.U32 R26, RZ, RZ, UR4 ;  /* 0x00000004ff1a7e24 */ /* 0x000fc8000f8e00ff */
[----:B-123--:R-:W-:-:S07]  /*1400*/  IMAD.U32 R27, RZ, RZ, UR5 ;  /* 0x00000005ff1b7e24 */ /* 0x00efce000f8e00ff */
.L_x_83:
        /* <DEDUP_REMOVED lines=13> */
.L_x_53:
[----:B------:R-:W2:Y:S02]  /*14e0*/  LDG.E R10, desc[UR36][R10.64+-0x8] ;  /* 0xfffff8240a0a7981 */ /* 0x000ea4000c1e1900 */
[----:B--2---:R-:W-:-:S13]  /*14f0*/  FSETP.NEU.AND P0, PT, R10, R3, PT ;  /* 0x000000030a00720b */ /* 0x004fda0003f0d000 */
[----:B------:R-:W-:Y:S05]  /*1500*/  @!P0 BREAK.RELIABLE B0 ;  /* 0x0000000000008942 */ /* 0x000fea0003800100 */
[----:B------:R-:W-:Y:S05]  /*1510*/  @!P0 BRA `(.L_x_55) ;  /* 0x0000000000348947 */ /* 0x000fea0003800000 */
.L_x_54:
[----:B------:R-:W-:Y:S05]  /*1520*/  BSYNC.RELIABLE B0 ;  /* 0x0000000000007941 */ /* 0x000fea0003800100 */
.L_x_52:
        /* <DEDUP_REMOVED lines=12> */
.L_x_55:
[----:B------:R-:W-:Y:S05]  /*15f0*/  BSYNC.RECONVERGENT B6 ;  /* 0x0000000000067941 */ /* 0x000fea0003800200 */
.L_x_51:
        /* <DEDUP_REMOVED lines=11> */
.L_x_58:
[----:B------:R-:W2:Y:S02]  /*16b0*/  LDG.E R10, desc[UR36][R10.64] ;  /* 0x000000240a0a7981 */ /* 0x000ea4000c1e1900 */
[----:B--2---:R-:W-:-:S13]  /*16c0*/  FSETP.NEU.AND P0, PT, R10, R3, PT ;  /* 0x000000030a00720b */ /* 0x004fda0003f0d000 */
[----:B------:R-:W-:Y:S05]  /*16d0*/  @!P0 BREAK.RELIABLE B0 ;  /* 0x0000000000008942 */ /* 0x000fea0003800100 */
[----:B------:R-:W-:Y:S05]  /*16e0*/  @!P0 BRA `(.L_x_60) ;  /* 0x0000000000348947 */ /* 0x000fea0003800000 */
.L_x_59:
[----:B------:R-:W-:Y:S05]  /*16f0*/  BSYNC.RELIABLE B0 ;  /* 0x0000000000007941 */ /* 0x000fea0003800100 */
.L_x_57:
        /* <DEDUP_REMOVED lines=12> */
.L_x_60:
[----:B------:R-:W-:Y:S05]  /*17c0*/  BSYNC.RECONVERGENT B6 ;  /* 0x0000000000067941 */ /* 0x000fea0003800200 */
.L_x_56:
[----:B------:R-:W-:-:S04]  /*17d0*/  IADD3 R4, P0, PT, R26, R17, RZ ;  /* 0x000000111a047210 */ /* 0x000fc80007f1e0ff */
[----:B------:R-:W-:-:S05]  /*17e0*/  LEA.HI.X.SX32 R5, R17, R27, 0x1, P0 ;  /* 0x0000001b11057211 */ /* 0x000fca00000f0eff */
[----:B------:R-:W2:Y:S01]  /*17f0*/  LDG.E R4, desc[UR36][R4.64+-0x4] ;  /* 0xfffffc2404047981 */ /* 0x000ea2000c1e1900 */
[----:B------:R-:W-:Y:S01]  /*1800*/  BSSY.RECONVERGENT B6, `(.L_x_61) ;  /* 0x000000d000067945 */ /* 0x000fe20003800200 */
[C---:B--2---:R-:W-:Y:S02]  /*1810*/  FSET.BF.NEU.AND R3, R4.reuse, UR41, PT ;  /* 0x0000002904037c0a */ /* 0x044fe4000b80d000 */
[----:B------:R-:W-:-:S03]  /*1820*/  FSETP.NEU.AND P0, PT, R4, UR41, PT ;  /* 0x0000002904007c0b */ /* 0x000fc6000bf0d000 */
[----:B------:R0:W-:Y:S10]  /*1830*/  STG.E desc[UR36][R26.64+-0x4], R3 ;  /* 0xfffffc031a007986 */ /* 0x0001f4000c101924 */
[----:B------:R-:W-:Y:S05]  /*1840*/  @!P0 BRA `(.L_x_62) ;  /* 0x0000000000208947 */ /* 0x000fea0003800000 */
[----:B------:R-:W-:Y:S01]  /*1850*/  MOV R8, 0x20 ;  /* 0x0000002000087802 */ /* 0x000fe20000000f00 */
[----:B------:R-:W1:Y:S01]  /*1860*/  LDCU.64 UR4, c[0x4][0x10] ;  /* 0x01000200ff0477ac */ /* 0x000e620008000a00 */
[----:B------:R-:W-:-:S04]  /*1870*/  CS2R R6, SRZ ;  /* 0x0000000000067805 */ /* 0x000fc8000001ff00 */
[----:B------:R-:W2:Y:S01]  /*1880*/  LDC.64 R8, c[0x4][R8] ;  /* 0x0100000008087b82 */ /* 0x000ea20000000a00 */
[----:B-1----:R-:W-:Y:S02]  /*1890*/  IMAD.U32 R4, RZ, RZ, UR4 ;  /* 0x00000004ff047e24 */ /* 0x002fe4000f8e00ff */
[----:B------:R-:W-:-:S07]  /*18a0*/  IMAD.U32 R5, RZ, RZ, UR5 ;  /* 0x00000005ff057e24 */ /* 0x000fce000f8e00ff */
[----:B------:R-:W-:-:S07]  /*18b0*/  LEPC R20, `(.L_x_62) ;  /* 0x000000001014794e */ /* 0x000fce0000000000 */
[----:B0-2---:R-:W-:Y:S05]  /*18c0*/  CALL.ABS.NOINC R8 ;  /* 0x0000000008007343 */ /* 0x005fea0003c00000 */
.L_x_62:
[----:B------:R-:W-:Y:S05]  /*18d0*/  BSYNC.RECONVERGENT B6 ;  /* 0x0000000000067941 */ /* 0x000fea0003800200 */
.L_x_61:
[----:B------:R-:W-:Y:S01]  /*18e0*/  IMAD.MOV.U32 R4, RZ, RZ, R28 ;  /* 0x000000ffff047224 */ /* 0x000fe200078e001c */
[----:B0-----:R-:W0:Y:S01]  /*18f0*/  LDC R3, c[0x0][0x394] ;  /* 0x0000e500ff037b82 */ /* 0x001e220000000800 */
        /* <DEDUP_REMOVED lines=11> */
.L_x_65:
[----:B------:R-:W-:Y:S05]  /*19b0*/  BSYNC.RELIABLE B0 ;  /* 0x0000000000007941 */ /* 0x000fea0003800100 */
.L_x_64:
        /* <DEDUP_REMOVED lines=8> */
.L_x_66:
[----:B------:R-:W-:Y:S05]  /*1a40*/  BSYNC.RECONVERGENT B6 ;  /* 0x0000000000067941 */ /* 0x000fea0003800200 */
.L_x_63:
        /* <DEDUP_REMOVED lines=10> */
.L_x_69:
[----:B------:R-:W2:Y:S02]  /*1af0*/  LDG.E R10, desc[UR36][R10.64] ;  /* 0x000000240a0a7981 */ /* 0x000ea4000c1e1900 */
[----:B--2---:R-:W-:-:S13]  /*1b00*/  FSETP.NEU.AND P0, PT, R10, R3, PT ;  /* 0x000000030a00720b */ /* 0x004fda0003f0d000 */
[----:B------:R-:W-:Y:S05]  /*1b10*/  @!P0 BREAK.RELIABLE B0 ;  /* 0x0000000000008942 */ /* 0x000fea0003800100 */
[----:B------:R-:W-:Y:S05]  /*1b20*/  @!P0 BRA `(.L_x_71) ;  /* 0x0000000000348947 */ /* 0x000fea0003800000 */
.L_x_70:
[----:B------:R-:W-:Y:S05]  /*1b30*/  BSYNC.RELIABLE B0 ;  /* 0x0000000000007941 */ /* 0x000fea0003800100 */
.L_x_68:
        /* <DEDUP_REMOVED lines=12> */
.L_x_71:
[----:B------:R-:W-:Y:S05]  /*1c00*/  BSYNC.RECONVERGENT B6 ;  /* 0x0000000000067941 */ /* 0x000fea0003800200 */
.L_x_67:
        /* <DEDUP_REMOVED lines=11> */
.L_x_74:
[----:B------:R-:W2:Y:S02]  /*1cc0*/  LDG.E R10, desc[UR36][R28.64] ;  /* 0x000000241c0a7981 */ /* 0x000ea4000c1e1900 */
[----:B--2---:R-:W-:-:S13]  /*1cd0*/  FSETP.NEU.AND P0, PT, R10, R5, PT ;  /* 0x000000050a00720b */ /* 0x004fda0003f0d000 */
[----:B------:R-:W-:Y:S05]  /*1ce0*/  @!P0 BREAK.RELIABLE B0 ;  /* 0x0000000000008942 */ /* 0x000fea0003800100 */
[----:B------:R-:W-:Y:S05]  /*1cf0*/  @!P0 BRA `(.L_x_76) ;  /* 0x0000000000348947 */ /* 0x000fea0003800000 */
.L_x_75:
[----:B------:R-:W-:Y:S05]  /*1d00*/  BSYNC.RELIABLE B0 ;  /* 0x0000000000007941 */ /* 0x000fea0003800100 */
.L_x_73:
        /* <DEDUP_REMOVED lines=12> */
.L_x_76:
[----:B------:R-:W-:Y:S05]  /*1dd0*/  BSYNC.RECONVERGENT B6 ;  /* 0x0000000000067941 */ /* 0x000fea0003800200 */
.L_x_72:
        /* <DEDUP_REMOVED lines=16> */
.L_x_78:
[----:B------:R-:W-:Y:S05]  /*1ee0*/  BSYNC.RECONVERGENT B6 ;  /* 0x0000000000067941 */ /* 0x000fea0003800200 */
.L_x_77:
[----:B------:R-:W2:Y:S01]  /*1ef0*/  LDG.E R30, desc[UR36][R30.64+0x4] ;  /* 0x000004241e1e7981 */ /* 0x000ea2000c1e1900 */
[----:B0-----:R-:W2:Y:S01]  /*1f00*/  LDC R3, c[0x0][0x394] ;  /* 0x0000e500ff037b82 */ /* 0x001ea20000000800 */
        /* <DEDUP_REMOVED lines=8> */
.L_x_81:
[----:B------:R-:W-:Y:S05]  /*1f90*/  BSYNC.RELIABLE B0 ;  /* 0x0000000000007941 */ /* 0x000fea0003800100 */
.L_x_80:
        /* <DEDUP_REMOVED lines=8> */
.L_x_82:
[----:B------:R-:W-:Y:S05]  /*2020*/  BSYNC.RECONVERGENT B6 ;  /* 0x0000000000067941 */ /* 0x000fea0003800200 */
.L_x_79:
[----:B------:R-:W-:Y:S01]  /*2030*/  ISETP.NE.AND P6, PT, R24, RZ, PT ;  /* 0x000000ff1800720c */ /* 0x000fe20003fc5270 */
[----:B------:R-:W-:Y:S01]  /*2040*/  IMAD.U32 R3, RZ, RZ, UR40 ;  /* 0x00000028ff037e24 */ /* 0x000fe2000f8e00ff */
[----:B------:R-:W-:-:S03]  /*2050*/  IADD3 R26, P0, PT, R26, 0x10, RZ ;  /* 0x000000101a1a7810 */ /* 0x000fc60007f1e0ff */
[----:B------:R-:W-:Y:S02]  /*2060*/  IMAD R19, R3, 0x2, R19 ;  /* 0x0000000203137824 */ /* 0x000fe400078e0213 */
[----:B------:R-:W-:-:S06]  /*2070*/  IMAD.X R27, RZ, RZ, R27, P0 ;  /* 0x000000ffff1b7224 */ /* 0x000fcc00000e061b */
[----:B------:R-:W-:Y:S05]  /*2080*/  @P6 BRA `(.L_x_83) ;  /* 0xfffffff000e06947 */ /* 0x000fea000383ffff */
[----:B------:R-:W-:Y:S05]  /*2090*/  BSYNC.RECONVERGENT B7 ;  /* 0x0000000000077941 */ /* 0x000fea0003800200 */
.L_x_50:
        /* <DEDUP_REMOVED lines=8> */
[----:B------:R-:W1:Y:S01]  /*2120*/  LDG.E R8, desc[UR36][R24.64] ;  /* 0x0000002418087981 */ /* 0x000e62000c1e1900 */
[----:B------:R-:W-:-:S04]  /*2130*/  IADD3 R18, P1, PT, R24, R17, RZ ;  /* 0x0000001118127210 */ /* 0x000fc80007f3e0ff */
[----:B------:R-:W-:Y:S02]  /*2140*/  LEA.HI.X.SX32 R19, R17, R25, 0x1, P1 ;  /* 0x0000001911137211 */ /* 0x000fe400008f0eff */
[----:B-1----:R-:W-:-:S13]  /*2150*/  FSETP.NEU.AND P0, PT, R8, UR6, PT ;  /* 0x0000000608007c0b */ /* 0x002fda000bf0d000 */
[----:B------:R0:W5:Y:S01]  /*2160*/  @P0 LDG.E R10, desc[UR36][R18.64] ;  /* 0x00000024120a0981 */ /* 0x000162000c1e1900 */
[----:B------:R-:W-:-:S05]  /*2170*/  IMAD R3, R22, R3, RZ ;  /* 0x0000000316037224 */ /* 0x000fca00078e02ff */
[----:B--2---:R-:W-:-:S04]  /*2180*/  IADD3 R26, P1, PT, R3, UR4, RZ ;  /* 0x00000004031a7c10 */ /* 0x004fc8000ff3e0ff */
[----:B------:R-:W-:Y:S01]  /*2190*/  LEA.HI.X.SX32 R27, R3, UR5, 0x1, P1 ;  /* 0x00000005031b7c11 */ /* 0x000fe200088f0eff */
[----:B0-----:R-:W-:Y:S08]  /*21a0*/  @P0 BRA `(.L_x_84) ;  /* 0x00000000000c0947 */ /* 0x001ff00003800000 */
[----:B-----5:R-:W2:Y:S02]  /*21b0*/  LDG.E R10, desc[UR36][R18.64] ;  /* 0x00000024120a7981 */ /* 0x020ea4000c1e1900 */
[----:B--2---:R-:W-:-:S13]  /*21c0*/  FSETP.NEU.AND P0, PT, R10, UR6, PT ;  /* 0x000000060a007c0b */ /* 0x004fda000bf0d000 */
[----:B------:R-:W-:Y:S05]  /*21d0*/  @!P0 BRA `(.L_x_85) ;  /* 0x0000000000308947 */ /* 0x000fea0003800000 */
.L_x_84:
        /* <DEDUP_REMOVED lines=12> */
.L_x_85:
        /* <DEDUP_REMOVED lines=9> */
.L_x_88:
[----:B------:R-:W2:Y:S02]  /*2330*/  LDG.E R10, desc[UR36][R22.64] ;  /* 0x00000024160a7981 */ /* 0x000ea4000c1e1900 */
[----:B--2---:R-:W-:-:S13]  /*2340*/  FSETP.NEU.AND P0, PT, R10, R3, PT ;  /* 0x000000030a00720b */ /* 0x004fda0003f0d000 */
[----:B------:R-:W-:Y:S05]  /*2350*/  @!P0 BREAK.RELIABLE B6 ;  /* 0x0000000000068942 */ /* 0x000fea0003800100 */
[----:B------:R-:W-:Y:S05]  /*2360*/  @!P0 BRA `(.L_x_90) ;  /* 0x0000000000348947 */ /* 0x000fea0003800000 */
.L_x_89:
[----:B------:R-:W-:Y:S05]  /*2370*/  BSYNC.RELIABLE B6 ;  /* 0x0000000000067941 */ /* 0x000fea0003800100 */
.L_x_87:
        /* <DEDUP_REMOVED lines=12> */
.L_x_90:
[----:B------:R-:W-:Y:S05]  /*2440*/  BSYNC.RECONVERGENT B7 ;  /* 0x0000000000077941 */ /* 0x000fea0003800200 */
.L_x_86:
[----:B------:R-:W2:Y:S01]  /*2450*/  LDG.E R18, desc[UR36][R18.64+0x4] ;  /* 0x0000042412127981 */ /* 0x000ea2000c1e1900 */
[----:B------:R-:W2:Y:S02]  /*2460*/  LDCU UR4, c[0x0][0x394] ;  /* 0x00007280ff0477ac */ /* 0x000ea40008000800 */
[C---:B--2---:R-:W-:Y:S02]  /*2470*/  FSET.BF.NEU.AND R3, R18.reuse, UR4, PT ;  /* 0x0000000412037c0a */ /* 0x044fe4000b80d000 */
[----:B------:R-:W-:-:S03]  /*2480*/  FSETP.NEU.AND P0, PT, R18, UR4, PT ;  /* 0x0000000412007c0b */ /* 0x000fc6000bf0d000 */
[----:B------:R0:W-:Y:S10]  /*2490*/  STG.E desc[UR36][R24.64+0x4], R3 ;  /* 0x0000040318007986 */ /* 0x0001f4000c101924 */
[----:B------:R-:W-:Y:S05]  /*24a0*/  @!P0 BRA `(.L_x_91) ;  /* 0x0000000000208947 */ /* 0x000fea0003800000 */
[----:B------:R-:W-:Y:S01]  /*24b0*/  MOV R0, 0x20 ;  /* 0x0000002000007802 */ /* 0x000fe20000000f00 */
[----:B------:R-:W1:Y:S01]  /*24c0*/  LDCU.64 UR4, c[0x4][0x10] ;  /* 0x01000200ff0477ac */ /* 0x000e620008000a00 */
[----:B------:R-:W-:Y:S02]  /*24d0*/  CS2R R6, SRZ ;  /* 0x0000000000067805 */ /* 0x000fe4000001ff00 */
[----:B0-----:R0:W2:Y:S01]  /*24e0*/  LDC.64 R2, c[0x4][R0] ;  /* 0x0100000000027b82 */ /* 0x0010a20000000a00 */
[----:B-1----:R-:W-:Y:S02]  /*24f0*/  IMAD.U32 R4, RZ, RZ, UR4 ;  /* 0x00000004ff047e24 */ /* 0x002fe4000f8e00ff */
[----:B0-----:R-:W-:-:S07]  /*2500*/  IMAD.U32 R5, RZ, RZ, UR5 ;  /* 0x00000005ff057e24 */ /* 0x001fce000f8e00ff */
[----:B------:R-:W-:-:S07]  /*2510*/  LEPC R20, `(.L_x_91) ;  /* 0x000000001014794e */ /* 0x000fce0000000000 */
[----:B--2---:R-:W-:Y:S05]  /*2520*/  CALL.ABS.NOINC R2 ;  /* 0x0000000002007343 */ /* 0x004fea0003c00000 */
.L_x_91:
[----:B------:R-:W2:Y:S01]  /*2530*/  LDG.E R26, desc[UR36][R26.64+0x4] ;  /* 0x000004241a1a7981 */ /* 0x000ea2000c1e1900 */
[----:B0-----:R-:W2:Y:S01]  /*2540*/  LDC R3, c[0x0][0x394] ;  /* 0x0000e500ff037b82 */ /* 0x001ea20000000800 */
[----:B------:R-:W-:Y:S01]  /*2550*/  BSSY.RECONVERGENT B0, `(.L_x_92) ;  /* 0x0000006000007945 */ /* 0x000fe20003800200 */
[----:B--2---:R-:W-:-:S13]  /*2560*/  FSETP.NEU.AND P0, PT, R26, R3, PT ;  /* 0x000000031a00720b */ /* 0x004fda0003f0d000 */
[----:B------:R-:W-:Y:S05]  /*2570*/  @P0 BRA `(.L_x_93) ;  /* 0x00000000000c0947 */ /* 0x000fea0003800000 */
[----:B------:R-:W2:Y:S02]  /*2580*/  LDG.E R22, desc[UR36][R22.64+0x4] ;  /* 0x0000042416167981 */ /* 0x000ea4000c1e1900 */
[----:B--2---:R-:W-:-:S13]  /*2590*/  FSETP.NEU.AND P0, PT, R22, R3, PT ;  /* 0x000000031600720b */ /* 0x004fda0003f0d000 */
[----:B------:R-:W-:Y:S05]  /*25a0*/  @!P0 EXIT ;  /* 0x000000000000894d */ /* 0x000fea0003800000 */
.L_x_93:
[----:B------:R-:W-:Y:S05]  /*25b0*/  BSYNC.RECONVERGENT B0 ;  /* 0x0000000000007941 */ /* 0x000fea0003800200 */
.L_x_92:
        /* <DEDUP_REMOVED lines=8> */
.L_x_94:
[----:B------:R-:W-:Y:S05]  /*2640*/  EXIT ;  /* 0x000000000000794d */ /* 0x000fea0003800000 */
.L_x_95:
        /* <DEDUP_REMOVED lines=11> */
.L_x_104:


//--------------------- .text._ZN5desal4cuda32k_fill_array_ascendingly2D_fieldI6float2EEviiiPT_ii --------------------------
	.section	.text._ZN5desal4cuda32k_fill_array_ascendingly2D_fieldI6float2EEviiiPT_ii,"ax",@progbits
	.align	128
        .global         _ZN5desal4cuda32k_fill_array_ascendingly2D_fieldI6float2EEviiiPT_ii
        .type           _ZN5desal4cuda32k_fill_array_ascendingly2D_fieldI6float2EEviiiPT_ii,@function
        .size           _ZN5desal4cuda32k_fill_array_ascendingly2D_fieldI6float2EEviiiPT_ii,(.L_x_105 - _ZN5desal4cuda32k_fill_array_ascendingly2D_fieldI6float2EEviiiPT_ii)
        .other          _ZN5desal4cuda32k_fill_array_ascendingly2D_fieldI6float2EEviiiPT_ii,@"STO_CUDA_ENTRY STV_DEFAULT"
_ZN5desal4cuda32k_fill_array_ascendingly2D_fieldI6float2EEviiiPT_ii:
.text._ZN5desal4cuda32k_fill_array_ascendingly2D_fieldI6float2EEviiiPT_ii:
[----:B------:R-:W-:Y:S01]  /*0000*/  LDC R1, c[0x0][0x37c] ;  /* 0x0000df00ff017b82 */ /* 0x000fe20000000800 */
[----:B------:R-:W0:Y:S07]  /*0010*/  S2R R0, SR_TID.Y ;  /* 0x0000000000007919 */ /* 0x000e2e0000002200 */
[----:B------:R-:W0:Y:S01]  /*0020*/  S2UR UR5, SR_CTAID.Y ;  /* 0x00000000000579c3 */ /* 0x000e220000002600 */
[----:B------:R-:W1:Y:S01]  /*0030*/  LDCU UR12, c[0x0][0x388] ;  /* 0x00007100ff0c77ac */ /* 0x000e620008000800 */
[----:B------:R-:W2:Y:S06]  /*0040*/  LDCU UR4, c[0x0][0x380] ;  /* 0x00007000ff0477ac */ /* 0x000eac0008000800 */
[----:B------:R-:W0:Y:S01]  /*0050*/  LDC R9, c[0x0][0x364] ;  /* 0x0000d900ff097b82 */ /* 0x000e220000000800 */
[----:B-1----:R-:W-:-:S04]  /*0060*/  UIADD3 UR6, UPT, UPT, -UR12, URZ, URZ ;  /* 0x000000ff0c067290 */ /* 0x002fc8000fffe1ff */
[----:B--2---:R-:W-:Y:S01]  /*0070*/  ULEA UR4, UR6, UR4, 0x1 ;  /* 0x0000000406047291 */ /* 0x004fe2000f8e08ff */
[----:B0-----:R-:W-:-:S05]  /*0080*/  IMAD R0, R9, UR5, R0 ;  /* 0x0000000509007c24 */ /* 0x001fca000f8e0200 */
[----:B------:R-:W-:-:S13]  /*0090*/  ISETP.GE.AND P0, PT, R0, UR4, PT ;  /* 0x0000000400007c0c */ /* 0x000fda000bf06270 */
[----:B------:R-:W-:Y:S05]  /*00a0*/  @P0 EXIT ;  /* 0x000000000000094d */ /* 0x000fea0003800000 */
[----:B------:R-:W0:Y:S01]  /*00b0*/  S2R R2, SR_TID.X ;  /* 0x0000000000027919 */ /* 0x000e220000002100 */
[----:B------:R-:W0:Y:S01]  /*00c0*/  S2UR UR8, SR_CTAID.X ;  /* 0x00000000000879c3 */ /* 0x000e220000002500 */
[----:B------:R-:W1:Y:S01]  /*00d0*/  LDCU UR5, c[0x0][0x398] ;  /* 0x00007300ff0577ac */ /* 0x000e620008000800 */
[----:B------:R-:W2:Y:S06]  /*00e0*/  LDCU UR7, c[0x0][0x384] ;  /* 0x00007080ff0777ac */ /* 0x000eac0008000800 */
[----:B------:R-:W0:Y:S01]  /*00f0*/  LDC R7, c[0x0][0x360] ;  /* 0x0000d800ff077b82 */ /* 0x000e220000000800 */
[----:B------:R-:W3:Y:S01]  /*0100*/  LDCU UR9, c[0x0][0x374] ;  /* 0x00006e80ff0977ac */ /* 0x000ee20008000800 */
[----:B------:R-:W4:Y:S01]  /*0110*/  LDCU.64 UR10, c[0x0][0x358] ;  /* 0x00006b00ff0a77ac */ /* 0x000f220008000a00 */
[----:B-1----:R-:W-:-:S02]  /*0120*/  UIMAD UR5, UR12, UR5, URZ ;  /* 0x000000050c0572a4 */ /* 0x002fc4000f8e02ff */
[----:B--2---:R-:W-:Y:S02]  /*0130*/  ULEA UR6, UR6, UR7, 0x1 ;  /* 0x0000000706067291 */ /* 0x004fe4000f8e08ff */
[----:B------:R-:W-:Y:S01]  /*0140*/  USHF.R.S32.HI UR7, URZ, 0x1f, UR5 ;  /* 0x0000001fff077899 */ /* 0x000fe20008011405 */
[----:B---3--:R-:W-:Y:S02]  /*0150*/  IMAD R9, R9, UR9, RZ ;  /* 0x0000000909097c24 */ /* 0x008fe4000f8e02ff */
[C---:B0-----:R-:W-:Y:S02]  /*0160*/  IMAD R2, R7.reuse, UR8, R2 ;  /* 0x0000000807027c24 */ /* 0x041fe4000f8e0202 */
[----:B------:R-:W-:Y:S02]  /*0170*/  IMAD R7, R7, UR9, RZ ;  /* 0x0000000907077c24 */ /* 0x000fe4000f8e02ff */
[----:B----4-:R-:W-:-:S07]  /*0180*/  VIADD R6, R2, UR12 ;  /* 0x0000000c02067c36 */ /* 0x010fce0008000000 */
.L_x_99:
[----:B------:R-:W-:Y:S01]  /*0190*/  ISETP.GE.AND P0, PT, R6, UR6, PT ;  /* 0x0000000606007c0c */ /* 0x000fe2000bf06270 */
[----:B------:R-:W-:-:S12]  /*01a0*/  BSSY.RECONVERGENT B0, `(.L_x_96) ;  /* 0x0000014000007945 */ /* 0x000fd80003800200 */
[----:B0-----:R-:W-:Y:S05]  /*01b0*/  @P0 BRA `(.L_x_97) ;  /* 0x0000000000480947 */ /* 0x001fea0003800000 */
[----:B------:R-:W0:Y:S01]  /*01c0*/  LDC.64 R12, c[0x0][0x398] ;  /* 0x0000e600ff0c7b82 */ /* 0x000e220000000a00 */
[----:B------:R-:W-:-:S07]  /*01d0*/  MOV R8, R6 ;  /* 0x0000000600087202 */ /* 0x000fce0000000f00 */
[----:B------:R-:W1:Y:S08]  /*01e0*/  LDC.64 R4, c[0x0][0x390] ;  /* 0x0000e400ff047b82 */ /* 0x000e700000000a00 */
[----:B------:R-:W2:Y:S01]  /*01f0*/  LDC R15, c[0x0][0x388] ;  /* 0x0000e200ff0f7b82 */ /* 0x000ea20000000800 */
[C---:B0-----:R-:W-:Y:S02]  /*0200*/  IMAD R3, R0.reuse, R12, RZ ;  /* 0x0000000c00037224 */ /* 0x041fe400078e02ff */
[----:B------:R-:W-:-:S03]  /*0210*/  IMAD R13, R0, UR6, R13 ;  /* 0x00000006000d7c24 */ /* 0x000fc6000f8e020d */
[----:B-1----:R-:W-:Y:S02]  /*0220*/  IADD3 R2, P0, P1, R3, UR5, R4 ;  /* 0x0000000503027c10 */ /* 0x002fe4000f91e004 */
[----:B------:R-:W-:-:S04]  /*0230*/  SHF.R.S32.HI R4, RZ, 0x1f, R3 ;  /* 0x0000001fff047819 */ /* 0x000fc80000011403 */
[----:B------:R-:W-:-:S07]  /*0240*/  IADD3.X R3, PT, PT, R4, UR7, R5, P0, P1 ;  /* 0x0000000704037c10 */ /* 0x000fce00087e2405 */
.L_x_98:
[----:B0-----:R-:W-:Y:S01]  /*0250*/  IMAD.IADD R4, R13, 0x1, R8 ;  /* 0x000000010d047824 */ /* 0x001fe200078e0208 */
[----:B--2---:R-:W-:Y:S02]  /*0260*/  IADD3 R5, PT, PT, R8, R15, RZ ;  /* 0x0000000f08057210 */ /* 0x004fe40007ffe0ff */
[----:B------:R-:W-:Y:S02]  /*0270*/  IADD3 R8, PT, PT, R7, R8, RZ ;  /* 0x0000000807087210 */ /* 0x000fe40007ffe0ff */
[----:B------:R-:W-:Y:S01]  /*0280*/  I2FP.F32.S32 R10, R4 ;  /* 0x00000004000a7245 */ /* 0x000fe20000201400 */
[----:B------:R-:W-:Y:S01]  /*0290*/  IMAD.WIDE R4, R5, 0x8, R2 ;  /* 0x0000000805047825 */ /* 0x000fe200078e0202 */
[----:B------:R-:W-:-:S03]  /*02a0*/  ISETP.GE.AND P0, PT, R8, UR6, PT ;  /* 0x0000000608007c0c */ /* 0x000fc6000bf06270 */
[----:B------:R-:W-:-:S05]  /*02b0*/  IMAD.MOV.U32 R11, RZ, RZ, R10 ;  /* 0x000000ffff0b7224 */ /* 0x000fca00078e000a */
[----:B------:R0:W-:Y:S05]  /*02c0*/  STG.E.64 desc[UR10][R4.64], R10 ;  /* 0x0000000a04007986 */ /* 0x0001ea000c101b0a */
[----:B------:R-:W-:Y:S05]  /*02d0*/  @!P0 BRA `(.L_x_98) ;  /* 0xfffffffc00dc8947 */ /* 0x000fea000383ffff */
.L_x_97:
[----:B------:R-:W-:Y:S05]  /*02e0*/  BSYNC.RECONVERGENT B0 ;  /* 0x0000000000007941 */ /* 0x000fea0003800200 */
.L_x_96:
[----:B------:R-:W-:-:S05]  /*02f0*/  IMAD.IADD R0, R9, 0x1, R0 ;  /* 0x0000000109007824 */ /* 0x000fca00078e0200 */
[----:B------:R-:W-:-:S13]  /*0300*/  ISETP.GE.AND P0, PT, R0, UR4, PT ;  /* 0x0000000400007c0c */ /* 0x000fda000bf06270 */
[----:B------:R-:W-:Y:S05]  /*0310*/  @!P0 BRA `(.L_x_99) ;  /* 0xfffffffc009c8947 */ /* 0x000fea000383ffff */
[----:B------:R-:W-:Y:S05]  /*0320*/  EXIT ;  /* 0x000000000000794d */ /* 0x000fea0003800000 */
.L_x_100:
        /* <DEDUP_REMOVED lines=13> */
.L_x_105:


//--------------------- .nv.global.init           --------------------------
	.section	.nv.global.init,"aw",@progbits
.nv.global.init:
	.type		$str$3,@object
	.size		$str$3,($str$2 - $str$3)
$str$3:
        /*0000*/ 	.byte	0x76, 0x65, 0x72, 0x74, 0x69, 0x63, 0x61, 0x6c, 0x20, 0x62, 0x6f, 0x75, 0x6e, 0x64, 0x61, 0x72
        /*0010*/ 	.byte	0x79, 0x20, 0x79, 0x20, 0x65, 0x72, 0x72, 0x6f, 0x72, 0x0a, 0x00
	.type		$str$2,@object
	.size		$str$2,($str$1 - $str$2)
$str$2:
        /*001b*/ 	.byte	0x48, 0x6f, 0x72, 0x69, 0x7a, 0x6f, 0x6e, 0x74, 0x61, 0x6c, 0x20, 0x62, 0x6f, 0x75, 0x6e, 0x64
        /*002b*/ 	.byte	0x61, 0x72, 0x79, 0x20, 0x79, 0x20, 0x65, 0x72, 0x72, 0x6f, 0x72, 0x0a, 0x00
	.type		$str$1,@object
	.size		$str$1,($str - $str$1)
$str$1:
        /*0038*/ 	.byte	0x76, 0x65, 0x72, 0x74, 0x69, 0x63, 0x61, 0x6c, 0x20, 0x62, 0x6f, 0x75, 0x6e, 0x64, 0x61, 0x72
        /*0048*/ 	.byte	0x79, 0x20, 0x78, 0x20, 0x65, 0x72, 0x72, 0x6f, 0x72, 0x20, 0x77, 0x69, 0x74, 0x68, 0x20, 0x76
        /*0058*/ 	.byte	0x61, 0x6c, 0x75, 0x65, 0x73, 0x20, 0x25, 0x66, 0x20, 0x61, 0x6e, 0x64, 0x20, 0x25, 0x66, 0x0a
        /*0068*/ 	.byte	0x00
	.type		$str,@object
	.size		$str,(.L_0 - $str)
$str:
        /*0069*/ 	.byte	0x48, 0x6f, 0x72, 0x69, 0x7a, 0x6f, 0x6e, 0x74, 0x61, 0x6c, 0x20, 0x62, 0x6f, 0x75, 0x6e, 0x64
        /*0079*/ 	.byte	0x61, 0x72, 0x79, 0x20, 0x78, 0x20, 0x65, 0x72, 0x72, 0x6f, 0x72, 0x20, 0x77, 0x69, 0x74, 0x68
        /*0089*/ 	.byte	0x20, 0x76, 0x61, 0x6c, 0x75, 0x65, 0x73, 0x20, 0x25, 0x66, 0x20, 0x61, 0x6e, 0x64, 0x20, 0x25
        /*0099*/ 	.byte	0x66, 0x0a, 0x00
.L_0:


//--------------------- .nv.shared.reserved.0     --------------------------
	.section	.nv.shared.reserved.0,"aw",@nobits
	.weak		__nv_reservedSMEM_offset_0_alias
	.size		__nv_reservedSMEM_offset_0_alias, 0, 64
	.other		__nv_reservedSMEM_offset_0_alias,@"STO_CUDA_RESERVED_SHARED STV_DEFAULT"
__nv_reservedSMEM_offset_0_alias:
	.zero		0
	.zero		64


//--------------------- .nv.constant0._ZN5desal4cuda25k_fill_array_descendinglyIdEEviPT_ii --------------------------
	.section	.nv.constant0._ZN5desal4cuda25k_fill_array_descendinglyIdEEviPT_ii,"a",@progbits
	.sectionflags	@""
	.align	4
.nv.constant0._ZN5desal4cuda25k_fill_array_descendinglyIdEEviPT_ii:
	.zero		920


//--------------------- .nv.constant0._ZN5desal4cuda25k_fill_array_descendinglyIfEEviPT_ii --------------------------
	.section	.nv.constant0._ZN5desal4cuda25k_fill_array_descendinglyIfEEviPT_ii,"a",@progbits
	.sectionflags	@""
	.align	4
.nv.constant0._ZN5desal4cuda25k_fill_array_descendinglyIfEEviPT_ii:
	.zero		920


//--------------------- .nv.constant0._ZN5desal4cuda24k_fill_array_ascendinglyIfEEviPT_ii --------------------------
	.section	.nv.constant0._ZN5desal4cuda24k_fill_array_ascendinglyIfEEviPT_ii,"a",@progbits
	.sectionflags	@""
	.align	4
.nv.constant0._ZN5desal4cuda24k_fill_array_ascendinglyIfEEviPT_ii:
	.zero		920


//--------------------- .nv.constant0._ZN5desal4cuda16k_check_boundaryEiP6float2if --------------------------
	.section	.nv.constant0._ZN5desal4cuda16k_check_boundaryEiP6float2if,"a",@progbits
	.sectionflags	@""
	.align	4
.nv.constant0._ZN5desal4cuda16k_check_boundaryEiP6float2if:
	.zero		920


//--------------------- .nv.constant0._ZN5desal4cuda32k_fill_array_ascendingly2D_fieldI6float2EEviiiPT_ii --------------------------
	.section	.nv.constant0._ZN5desal4cuda32k_fill_array_ascendingly2D_fieldI6float2EEviiiPT_ii,"a",@progbits
	.sectionflags	@""
	.align	4
.nv.constant0._ZN5desal4cuda32k_fill_array_ascendingly2D_fieldI6float2EEviiiPT_ii:
	.zero		928


//--------------------- SYMBOLS --------------------------

	.type		.nv.reservedSmem.offset0,@object
	.size		.nv.reservedSmem.offset0,0x4
	.type		vprintf,@function
